# CuTe-DSL kernel — source=cudnn_frontend_dsl family=grouped_gemm_swiglu
# config = {"ab_dtype": "Float8E4M3FN", "sf_vec": 16, "d_dtype": "Float8E4M3FN", "vector_f32": false, "mma_mn": [256, 128], "cluster_mn": [2, 1]}


// ===== COMPILED SASS (sm_100a) =====

	.target	sm_100a

	.elftype	@"ET_EXEC"


//--------------------- .note.nv.tkinfo           --------------------------
	.section	.note.nv.tkinfo,"",@"SHT_NOTE"
	.sectionflags	@"SHF_NOTE_NV_TKINFO"
	.tkinfo
        /*0018*/ 	.word	0x00000081
        /*0030*/ 	.string	""
        /*0030*/ 	.string	"ptxas"
        /*0030*/ 	.string	"Cuda compilation tools, release 12.9, V12.9.83"
        /*0030*/ 	.string	"Build system must define TOOLS_VERSION_EXTENDED"
        /*0030*/ 	.string	"-O 3 -arch sm_100a "



//--------------------- .note.nv.cuver            --------------------------
	.section	.note.nv.cuver,"",@"SHT_NOTE"
	.sectionflags	@"SHF_NOTE_NV_CUVER"
        /*0018*/ 	.short	0x0001
        /*001a*/ 	.short	0x0064
        /*001c*/ 	.short	0x0001
        /*001e*/ 	.short	0x0000
        /*0020*/ 	.short	0x0001
        /*0022*/ 	.short	0x0000


//--------------------- .nv.info                  --------------------------
	.section	.nv.info,"",@"SHT_CUDA_INFO"
	.align	4


	//----- nvinfo : EIATTR_REGCOUNT
	.align		4
        /*0000*/ 	.byte	0x04, 0x2f
        /*0002*/ 	.short	(.L_6 - .L_5)
	.align		4
.L_5:
        /*0004*/ 	.word	index@(kernel_cutlass_kernel_cudnngrouped_gemmgrouped_gemm_swiglugrouped_gemm_swiglu_quantBlockScaledContiguousGroupedGemmKernel_object_at__TiledMMA_ThrLayoutVMNK21111000_PermutationMNK____MMAAt_0)
        /*0008*/ 	.word	0x00000086


	//----- nvinfo : EIATTR_FRAME_SIZE
	.align		4
.L_6:
        /*000c*/ 	.byte	0x04, 0x11
        /*000e*/ 	.short	(.L_8 - .L_7)
	.align		4
.L_7:
        /*0010*/ 	.word	index@($__internal_2_$__cuda_sm10x_tcgen05_guardrail_trap_unallocated_columns_being_dealloced)
        /*0014*/ 	.word	0x00000000


	//----- nvinfo : EIATTR_FRAME_SIZE
	.align		4
.L_8:
        /*0018*/ 	.byte	0x04, 0x11
        /*001a*/ 	.short	(.L_10 - .L_9)
	.align		4
.L_9:
        /*001c*/ 	.word	index@($__internal_1_$__cuda_sm10x_tcgen05_guardrail_trap_phase_invalid_during_alloc)
        /*0020*/ 	.word	0x00000000


	//----- nvinfo : EIATTR_FRAME_SIZE
	.align		4
.L_10:
        /*0024*/ 	.byte	0x04, 0x11
        /*0026*/ 	.short	(.L_12 - .L_11)
	.align		4
.L_11:
        /*0028*/ 	.word	index@($__internal_0_$__cuda_sm10x_tcgen05_guardrail_trap_col_being_dealloced_not_returned_by_alloc)
        /*002c*/ 	.word	0x00000000


	//----- nvinfo : EIATTR_FRAME_SIZE
	.align		4
.L_12:
        /*0030*/ 	.byte	0x04, 0x11
        /*0032*/ 	.short	(.L_14 - .L_13)
	.align		4
.L_13:
        /*0034*/ 	.word	index@(kernel_cutlass_kernel_cudnngrouped_gemmgrouped_gemm_swiglugrouped_gemm_swiglu_quantBlockScaledContiguousGroupedGemmKernel_object_at__TiledMMA_ThrLayoutVMNK21111000_PermutationMNK____MMAAt_0)
        /*0038*/ 	.word	0x00000000


	//----- nvinfo : EIATTR_MIN_STACK_SIZE
	.align		4
.L_14:
        /*003c*/ 	.byte	0x04, 0x12
        /*003e*/ 	.short	(.L_16 - .L_15)
	.align		4
.L_15:
        /*0040*/ 	.word	index@(kernel_cutlass_kernel_cudnngrouped_gemmgrouped_gemm_swiglugrouped_gemm_swiglu_quantBlockScaledContiguousGroupedGemmKernel_object_at__TiledMMA_ThrLayoutVMNK21111000_PermutationMNK____MMAAt_0)
        /*0044*/ 	.word	0x00000000
.L_16:


//--------------------- .nv.info.kernel_cutlass_kernel_cudnngrouped_gemmgrouped_gemm_swiglugrouped_gemm_swiglu_quantBlockScaledContiguousGroupedGemmKernel_object_at__TiledMMA_ThrLayoutVMNK21111000_PermutationMNK____MMAAt_0 --------------------------
	.section	.nv.info.kernel_cutlass_kernel_cudnngrouped_gemmgrouped_gemm_swiglugrouped_gemm_swiglu_quantBlockScaledContiguousGroupedGemmKernel_object_at__TiledMMA_ThrLayoutVMNK21111000_PermutationMNK____MMAAt_0,"",@"SHT_CUDA_INFO"
	.sectionflags	@""
	.align	4


	//----- nvinfo : EIATTR_CUDA_API_VERSION
	.align		4
        /*0000*/ 	.byte	0x04, 0x37
        /*0002*/ 	.short	(.L_18 - .L_17)
.L_17:
        /*0004*/ 	.word	0x00000081


	//----- nvinfo : EIATTR_KPARAM_INFO
	.align		4
.L_18:
        /*0008*/ 	.byte	0x04, 0x17
        /*000a*/ 	.short	(.L_20 - .L_19)
.L_19:
        /*000c*/ 	.word	0x00000000
        /*0010*/ 	.short	0x000f
        /*0012*/ 	.short	0x03f8
        /*0014*/ 	.byte	0x00, 0xf0, 0x31, 0x00


	//----- nvinfo : EIATTR_KPARAM_INFO
	.align		4
.L_20:
        /*0018*/ 	.byte	0x04, 0x17
        /*001a*/ 	.short	(.L_22 - .L_21)
.L_21:
        /*001c*/ 	.word	0x00000000
        /*0020*/ 	.short	0x000e
        /*0022*/ 	.short	0x03ec
        /*0024*/ 	.byte	0x00, 0xf0, 0x31, 0x00


	//----- nvinfo : EIATTR_KPARAM_INFO
	.align		4
.L_22:
        /*0028*/ 	.byte	0x04, 0x17
        /*002a*/ 	.short	(.L_24 - .L_23)
.L_23:
        /*002c*/ 	.word	0x00000000
        /*0030*/ 	.short	0x000d
        /*0032*/ 	.short	0x03e0
        /*0034*/ 	.byte	0x00, 0xf0, 0x31, 0x00


	//----- nvinfo : EIATTR_KPARAM_INFO
	.align		4
.L_24:
        /*0038*/ 	.byte	0x04, 0x17
        /*003a*/ 	.short	(.L_26 - .L_25)
.L_25:
        /*003c*/ 	.word	0x00000000
        /*0040*/ 	.short	0x000c
        /*0042*/ 	.short	0x03d8
        /*0044*/ 	.byte	0x00, 0xf0, 0x21, 0x00


	//----- nvinfo : EIATTR_KPARAM_INFO
	.align		4
.L_26:
        /*0048*/ 	.byte	0x04, 0x17
        /*004a*/ 	.short	(.L_28 - .L_27)
.L_27:
        /*004c*/ 	.word	0x00000000
        /*0050*/ 	.short	0x000b
        /*0052*/ 	.short	0x03d0
        /*0054*/ 	.byte	0x00, 0xf0, 0x21, 0x00


	//----- nvinfo : EIATTR_KPARAM_INFO
	.align		4
.L_28:
        /*0058*/ 	.byte	0x04, 0x17
        /*005a*/ 	.short	(.L_30 - .L_29)
.L_29:
        /*005c*/ 	.word	0x00000000
        /*0060*/ 	.short	0x000a
        /*0062*/ 	.short	0x03c8
        /*0064*/ 	.byte	0x00, 0xf0, 0x21, 0x00


	//----- nvinfo : EIATTR_KPARAM_INFO
	.align		4
.L_30:
        /*0068*/ 	.byte	0x04, 0x17
        /*006a*/ 	.short	(.L_32 - .L_31)
.L_31:
        /*006c*/ 	.word	0x00000000
        /*0070*/ 	.short	0x0009
        /*0072*/ 	.short	0x03c0
        /*0074*/ 	.byte	0x00, 0xf0, 0x21, 0x00


	//----- nvinfo : EIATTR_KPARAM_INFO
	.align		4
.L_32:
        /*0078*/ 	.byte	0x04, 0x17
        /*007a*/ 	.short	(.L_34 - .L_33)
.L_33:
        /*007c*/ 	.word	0x00000000
        /*0080*/ 	.short	0x0008
        /*0082*/ 	.short	0x0340
        /*0084*/ 	.byte	0x00, 0xf0, 0x01, 0x02


	//----- nvinfo : EIATTR_KPARAM_INFO
	.align		4
.L_34:
        /*0088*/ 	.byte	0x04, 0x17
        /*008a*/ 	.short	(.L_36 - .L_35)
.L_35:
        /*008c*/ 	.word	0x00000000
        /*0090*/ 	.short	0x0007
        /*0092*/ 	.short	0x02c0
        /*0094*/ 	.byte	0x00, 0xf0, 0x01, 0x02


	//----- nvinfo : EIATTR_KPARAM_INFO
	.align		4
.L_36:
        /*0098*/ 	.byte	0x04, 0x17
        /*009a*/ 	.short	(.L_38 - .L_37)
.L_37:
        /*009c*/ 	.word	0x00000000
        /*00a0*/ 	.short	0x0006
        /*00a2*/ 	.short	0x0240
        /*00a4*/ 	.byte	0x00, 0xf0, 0x01, 0x02


	//----- nvinfo : EIATTR_KPARAM_INFO
	.align		4
.L_38:
        /*00a8*/ 	.byte	0x04, 0x17
        /*00aa*/ 	.short	(.L_40 - .L_39)
.L_39:
        /*00ac*/ 	.word	0x00000000
        /*00b0*/ 	.short	0x0005
        /*00b2*/ 	.short	0x01c0
        /*00b4*/ 	.byte	0x00, 0xf0, 0x01, 0x02


	//----- nvinfo : EIATTR_KPARAM_INFO
	.align		4
.L_40:
        /*00b8*/ 	.byte	0x04, 0x17
        /*00ba*/ 	.short	(.L_42 - .L_41)
.L_41:
        /*00bc*/ 	.word	0x00000000
        /*00c0*/ 	.short	0x0004
        /*00c2*/ 	.short	0x0140
        /*00c4*/ 	.byte	0x00, 0xf0, 0x01, 0x02


	//----- nvinfo : EIATTR_KPARAM_INFO
	.align		4
.L_42:
        /*00c8*/ 	.byte	0x04, 0x17
        /*00ca*/ 	.short	(.L_44 - .L_43)
.L_43:
        /*00cc*/ 	.word	0x00000000
        /*00d0*/ 	.short	0x0003
        /*00d2*/ 	.short	0x00c0
        /*00d4*/ 	.byte	0x00, 0xf0, 0x01, 0x02


	//----- nvinfo : EIATTR_KPARAM_INFO
	.align		4
.L_44:
        /*00d8*/ 	.byte	0x04, 0x17
        /*00da*/ 	.short	(.L_46 - .L_45)
.L_45:
        /*00dc*/ 	.word	0x00000000
        /*00e0*/ 	.short	0x0002
        /*00e2*/ 	.short	0x0040
        /*00e4*/ 	.byte	0x00, 0xf0, 0x01, 0x02


	//----- nvinfo : EIATTR_KPARAM_INFO
	.align		4
.L_46:
        /*00e8*/ 	.byte	0x04, 0x17
        /*00ea*/ 	.short	(.L_48 - .L_47)
.L_47:
        /*00ec*/ 	.word	0x00000000
        /*00f0*/ 	.short	0x0001
        /*00f2*/ 	.short	0x000c
        /*00f4*/ 	.byte	0x00, 0xf0, 0x31, 0x00


	//----- nvinfo : EIATTR_KPARAM_INFO
	.align		4
.L_48:
        /*00f8*/ 	.byte	0x04, 0x17
        /*00fa*/ 	.short	(.L_50 - .L_49)
.L_49:
        /*00fc*/ 	.word	0x00000000
        /*0100*/ 	.short	0x0000
        /*0102*/ 	.short	0x0000
        /*0104*/ 	.byte	0x00, 0xf0, 0x31, 0x00


	//----- nvinfo : EIATTR_AT_ENTRY_FRAGMENTS
	.align		4
.L_50:
        /*0108*/ 	.byte	0x04, 0x4f
        /*010a*/ 	.short	(.L_52 - .L_51)


	//   ....[0]....
.L_51:
        /*010c*/ 	.word	0x00000004


	//   ....[1]....
        /*0110*/ 	.word	0x00000005


	//----- nvinfo : EIATTR_RESERVED_SMEM_USED
	.align		4
.L_52:
        /*0114*/ 	.byte	0x01, 0x41
	.zero		2


	//----- nvinfo : EIATTR_SPARSE_MMA_MASK
	.align		4
        /*0118*/ 	.byte	0x03, 0x50
        /*011a*/ 	.short	0x0000


	//----- nvinfo : EIATTR_TCGEN05_2CTA_USED
	.align		4
        /*011c*/ 	.byte	0x01, 0x52
	.zero		2


	//----- nvinfo : EIATTR_MAXREG_COUNT
	.align		4
        /*0120*/ 	.byte	0x03, 0x1b
        /*0122*/ 	.short	0x00ff


	//----- nvinfo : EIATTR_NUM_BARRIERS
	.align		4
        /*0124*/ 	.byte	0x02, 0x4c
        /*0126*/ 	.byte	0x05
	.zero		1


	//----- nvinfo : EIATTR_INT_WARP_WIDE_INSTR_OFFSETS
	.align		4
        /*0128*/ 	.byte	0x04, 0x31
        /*012a*/ 	.short	(.L_54 - .L_53)


	//   ....[0]....
.L_53:
        /*012c*/ 	.word	0x00005b40


	//   ....[1]....
        /*0130*/ 	.word	0x00005bc0


	//   ....[2]....
        /*0134*/ 	.word	0x00005be0


	//----- nvinfo : EIATTR_COOP_GROUP_MASK_REGIDS
	.align		4
.L_54:
        /*0138*/ 	.byte	0x04, 0x29
        /*013a*/ 	.short	(.L_56 - .L_55)


	//   ....[0]....
.L_55:
        /*013c*/ 	.word	0xffffffff


	//   ....[1]....
        /*0140*/ 	.word	0xffffffff


	//   ....[2]....
        /*0144*/ 	.word	0xffffffff


	//   ....[3]....
        /*0148*/ 	.word	0xffffffff


	//   ....[4]....
        /*014c*/ 	.word	0xffffffff


	//   ....[5]....
        /*0150*/ 	.word	0xffffffff


	//   ....[6]....
        /*0154*/ 	.word	0xffffffff


	//   ....[7]....
        /*0158*/ 	.word	0xffffffff


	//   ....[8]....
        /*015c*/ 	.word	0xffffffff


	//   ....[9]....
        /*0160*/ 	.word	0xffffffff


	//   ....[10]....
        /*0164*/ 	.word	0xffffffff


	//   ....[11]....
        /*0168*/ 	.word	0xffffffff


	//----- nvinfo : EIATTR_COOP_GROUP_INSTR_OFFSETS
	.align		4
.L_56:
        /*016c*/ 	.byte	0x04, 0x28
        /*016e*/ 	.short	(.L_58 - .L_57)


	//   ....[0]....
.L_57:
        /*0170*/ 	.word	0x00000130


	//   ....[1]....
        /*0174*/ 	.word	0x00000470


	//   ....[2]....
        /*0178*/ 	.word	0x00000620


	//   ....[3]....
        /*017c*/ 	.word	0x000008a0


	//   ....[4]....
        /*0180*/ 	.word	0x00000c30


	//   ....[5]....
        /*0184*/ 	.word	0x00000f00


	//   ....[6]....
        /*0188*/ 	.word	0x00000f60


	//   ....[7]....
        /*018c*/ 	.word	0x00002e30


	//   ....[8]....
        /*0190*/ 	.word	0x00003440


	//   ....[9]....
        /*0194*/ 	.word	0x00005650


	//   ....[10]....
        /*0198*/ 	.word	0x000059c0


	//   ....[11]....
        /*019c*/ 	.word	0x00005c80


	//----- nvinfo : EIATTR_VRC_CTA_INIT_COUNT
	.align		4
.L_58:
        /*01a0*/ 	.byte	0x02, 0x4a
        /*01a2*/ 	.byte	0x80
	.zero		1


	//----- nvinfo : EIATTR_MBARRIER_INSTR_OFFSETS
	.align		4
        /*01a4*/ 	.byte	0x04, 0x39
        /*01a6*/ 	.short	(.L_60 - .L_59)


	//   ....[0]....
.L_59:
        /*01a8*/ 	.word	0x00000340
        /*01ac*/ 	.word	0x000000ff
        /*01b0*/ 	.word	0x00000000
        /*01b4*/ 	.short	0x0100
        /*01b6*/ 	.byte	0x06
	.zero		1


	//   ....[1]....
        /*01b8*/ 	.word	0x00000350
        /*01bc*/ 	.word	0x000000ff
        /*01c0*/ 	.word	0x00000008
        /*01c4*/ 	.short	0x0100
        /*01c6*/ 	.byte	0x06
	.zero		1


	//   ....[2]....
        /*01c8*/ 	.word	0x00000360
        /*01cc*/ 	.word	0x000000ff
        /*01d0*/ 	.word	0x00000010
        /*01d4*/ 	.short	0x0100
        /*01d6*/ 	.byte	0x06
	.zero		1


	//   ....[3]....
        /*01d8*/ 	.word	0x00000370
        /*01dc*/ 	.word	0x000000ff
        /*01e0*/ 	.word	0x00000018
        /*01e4*/ 	.short	0x0100
        /*01e6*/ 	.byte	0x06
	.zero		1


	//   ....[4]....
        /*01e8*/ 	.word	0x00000380
        /*01ec*/ 	.word	0x000000ff
        /*01f0*/ 	.word	0x00000020
        /*01f4*/ 	.short	0x0100
        /*01f6*/ 	.byte	0x06
	.zero		1


	//   ....[5]....
        /*01f8*/ 	.word	0x00000390
        /*01fc*/ 	.word	0x000000ff
        /*0200*/ 	.word	0x00000028
        /*0204*/ 	.short	0x0100
        /*0206*/ 	.byte	0x06
	.zero		1


	//   ....[6]....
        /*0208*/ 	.word	0x000003a0
        /*020c*/ 	.word	0x000000ff
        /*0210*/ 	.word	0x00000030
        /*0214*/ 	.short	0x0100
        /*0216*/ 	.byte	0x06
	.zero		1


	//   ....[7]....
        /*0218*/ 	.word	0x000003b0
        /*021c*/ 	.word	0x000000ff
        /*0220*/ 	.word	0x00000038
        /*0224*/ 	.short	0x0100
        /*0226*/ 	.byte	0x06
	.zero		1


	//   ....[8]....
        /*0228*/ 	.word	0x000003c0
        /*022c*/ 	.word	0x000000ff
        /*0230*/ 	.word	0x00000040
        /*0234*/ 	.short	0x0100
        /*0236*/ 	.byte	0x06
	.zero		1


	//   ....[9]....
        /*0238*/ 	.word	0x000003d0
        /*023c*/ 	.word	0x000000ff
        /*0240*/ 	.word	0x00000048
        /*0244*/ 	.short	0x0100
        /*0246*/ 	.byte	0x06
	.zero		1


	//   ....[10]....
        /*0248*/ 	.word	0x000003e0
        /*024c*/ 	.word	0x000000ff
        /*0250*/ 	.word	0x00000050
        /*0254*/ 	.short	0x0100
        /*0256*/ 	.byte	0x06
	.zero		1


	//   ....[11]....
        /*0258*/ 	.word	0x000003f0
        /*025c*/ 	.word	0x000000ff
        /*0260*/ 	.word	0x00000058
        /*0264*/ 	.short	0x0100
        /*0266*/ 	.byte	0x06
	.zero		1


	//   ....[12]....
        /*0268*/ 	.word	0x00000400
        /*026c*/ 	.word	0x000000ff
        /*0270*/ 	.word	0x00000060
        /*0274*/ 	.short	0x0100
        /*0276*/ 	.byte	0x06
	.zero		1


	//   ....[13]....
        /*0278*/ 	.word	0x00000410
        /*027c*/ 	.word	0x000000ff
        /*0280*/ 	.word	0x00000068
        /*0284*/ 	.short	0x0100
        /*0286*/ 	.byte	0x06
	.zero		1


	//   ....[14]....
        /*0288*/ 	.word	0x00000590
        /*028c*/ 	.word	0x000000ff
        /*0290*/ 	.word	0x00000070
        /*0294*/ 	.short	0x0100
        /*0296*/ 	.byte	0x07
	.zero		1


	//   ....[15]....
        /*0298*/ 	.word	0x000005a0
        /*029c*/ 	.word	0x000000ff
        /*02a0*/ 	.word	0x00000078
        /*02a4*/ 	.short	0x0100
        /*02a6*/ 	.byte	0x07
	.zero		1


	//   ....[16]....
        /*02a8*/ 	.word	0x000005b0
        /*02ac*/ 	.word	0x000000ff
        /*02b0*/ 	.word	0x00000080
        /*02b4*/ 	.short	0x0100
        /*02b6*/ 	.byte	0x07
	.zero		1


	//   ....[17]....
        /*02b8*/ 	.word	0x000005c0
        /*02bc*/ 	.word	0x000000ff
        /*02c0*/ 	.word	0x00000088
        /*02c4*/ 	.short	0x0100
        /*02c6*/ 	.byte	0x07
	.zero		1


	//   ....[18]....
        /*02c8*/ 	.word	0x00000740
        /*02cc*/ 	.word	0x000000ff
        /*02d0*/ 	.word	0x00000090
        /*02d4*/ 	.short	0x0100
        /*02d6*/ 	.byte	0x07
	.zero		1


	//   ....[19]....
        /*02d8*/ 	.word	0x00000750
        /*02dc*/ 	.word	0x000000ff
        /*02e0*/ 	.word	0x00000098
        /*02e4*/ 	.short	0x0100
        /*02e6*/ 	.byte	0x07
	.zero		1


	//   ....[20]....
        /*02e8*/ 	.word	0x00000760
        /*02ec*/ 	.word	0x000000ff
        /*02f0*/ 	.word	0x000000a0
        /*02f4*/ 	.short	0x0100
        /*02f6*/ 	.byte	0x07
	.zero		1


	//   ....[21]....
        /*02f8*/ 	.word	0x00000770
        /*02fc*/ 	.word	0x000000ff
        /*0300*/ 	.word	0x000000a8
        /*0304*/ 	.short	0x0100
        /*0306*/ 	.byte	0x07
	.zero		1


	//   ....[22]....
        /*0308*/ 	.word	0x00000840
        /*030c*/ 	.word	0x000000ff
        /*0310*/ 	.word	0x000000b0
        /*0314*/ 	.short	0x0100
        /*0316*/ 	.byte	0x06
	.zero		1


	//   ....[23]....
        /*0318*/ 	.word	0x00000fc0
        /*031c*/ 	.word	0x0000000e
        /*0320*/ 	.word	0x000000a0
        /*0324*/ 	.short	0x010a
        /*0326*/ 	.byte	0xff
	.zero		1


	//   ....[24]....
        /*0328*/ 	.word	0x000010a0
        /*032c*/ 	.word	0x0000000e
        /*0330*/ 	.word	0x00000090
        /*0334*/ 	.short	0x0101
        /*0336*/ 	.byte	0xff
	.zero		1


	//   ....[25]....
        /*0338*/ 	.word	0x000012d0
        /*033c*/ 	.word	0x00000002
        /*0340*/ 	.word	0x000000a0
        /*0344*/ 	.short	0x010a
        /*0346*/ 	.byte	0xff
	.zero		1


	//   ....[26]....
        /*0348*/ 	.word	0x000013f0
        /*034c*/ 	.word	0x00000002
        /*0350*/ 	.word	0x00000090
        /*0354*/ 	.short	0x0101
        /*0356*/ 	.byte	0xff
	.zero		1


	//   ....[27]....
        /*0358*/ 	.word	0x00001400
        /*035c*/ 	.word	0x00000003
        /*0360*/ 	.word	0x000000a0
        /*0364*/ 	.short	0x010a
        /*0366*/ 	.byte	0xff
	.zero		1


	//   ....[28]....
        /*0368*/ 	.word	0x00001490
        /*036c*/ 	.word	0x000000ff
        /*0370*/ 	.word	0x00000090
        /*0374*/ 	.short	0x010a
        /*0376*/ 	.byte	0x22
	.zero		1


	//   ....[29]....
        /*0378*/ 	.word	0x00001510
        /*037c*/ 	.word	0x000000ff
        /*0380*/ 	.word	0x000000a0
        /*0384*/ 	.short	0x0101
        /*0386*/ 	.byte	0x22
	.zero		1


	//   ....[30]....
        /*0388*/ 	.word	0x00001620
        /*038c*/ 	.word	0x000000ff
        /*0390*/ 	.word	0x00000038
        /*0394*/ 	.short	0x010a
        /*0396*/ 	.byte	0x06
	.zero		1


	//   ....[31]....
        /*0398*/ 	.word	0x000017e0
        /*039c*/ 	.word	0x000000ff
        /*03a0*/ 	.word	0x00000038
        /*03a4*/ 	.short	0x010a
        /*03a6*/ 	.byte	0x05
	.zero		1


	//   ....[32]....
        /*03a8*/ 	.word	0x00001a50
        /*03ac*/ 	.word	0x000000ff
        /*03b0*/ 	.word	0x00000038
        /*03b4*/ 	.short	0x010a
        /*03b6*/ 	.byte	0x21
	.zero		1


	//   ....[33]....
        /*03b8*/ 	.word	0x00001a90
        /*03bc*/ 	.word	0x00000003
        /*03c0*/ 	.word	0x00000090
        /*03c4*/ 	.short	0x010a
        /*03c6*/ 	.byte	0xff
	.zero		1


	//   ....[34]....
        /*03c8*/ 	.word	0x00001b30
        /*03cc*/ 	.word	0x00000003
        /*03d0*/ 	.word	0x000000a0
        /*03d4*/ 	.short	0x0101
        /*03d6*/ 	.byte	0xff
	.zero		1


	//   ....[35]....
        /*03d8*/ 	.word	0x00001d70
        /*03dc*/ 	.word	0x000000ff
        /*03e0*/ 	.word	0x00000038
        /*03e4*/ 	.short	0x010a
        /*03e6*/ 	.byte	0x05
	.zero		1


	//   ....[36]....
        /*03e8*/ 	.word	0x00001e50
        /*03ec*/ 	.word	0x000000ff
        /*03f0*/ 	.word	0x00000090
        /*03f4*/ 	.short	0x010a
        /*03f6*/ 	.byte	0x0c
	.zero		1


	//   ....[37]....
        /*03f8*/ 	.word	0x00001ef0
        /*03fc*/ 	.word	0x000000ff
        /*0400*/ 	.word	0x000000a0
        /*0404*/ 	.short	0x0101
        /*0406*/ 	.byte	0x0c
	.zero		1


	//   ....[38]....
        /*0408*/ 	.word	0x000023d0
        /*040c*/ 	.word	0x000000ff
        /*0410*/ 	.word	0x00000000
        /*0414*/ 	.short	0x010a
        /*0416*/ 	.byte	0x19
	.zero		1


	//   ....[39]....
        /*0418*/ 	.word	0x000023e0
        /*041c*/ 	.word	0x000000ff
        /*0420*/ 	.word	0x00000080
        /*0424*/ 	.short	0x010a
        /*0426*/ 	.byte	0x11
	.zero		1


	//   ....[40]....
        /*0428*/ 	.word	0x00002430
        /*042c*/ 	.word	0x000000ff
        /*0430*/ 	.word	0x00000080
        /*0434*/ 	.short	0x010a
        /*0436*/ 	.byte	0x11
	.zero		1


	//   ....[41]....
        /*0438*/ 	.word	0x00002640
        /*043c*/ 	.word	0x000000ff
        /*0440*/ 	.word	0x00000000
        /*0444*/ 	.short	0x010a
        /*0446*/ 	.byte	0x0d
	.zero		1


	//   ....[42]....
        /*0448*/ 	.word	0x000027f0
        /*044c*/ 	.word	0x000000ff
        /*0450*/ 	.word	0x00000000
        /*0454*/ 	.short	0x010a
        /*0456*/ 	.byte	0x19
	.zero		1


	//   ....[43]....
        /*0458*/ 	.word	0x00002910
        /*045c*/ 	.word	0x000000ff
        /*0460*/ 	.word	0x00000080
        /*0464*/ 	.short	0x010a
        /*0466*/ 	.byte	0x10
	.zero		1


	//   ....[44]....
        /*0468*/ 	.word	0x00002920
        /*046c*/ 	.word	0x00000002
        /*0470*/ 	.word	0x00000090
        /*0474*/ 	.short	0x010a
        /*0476*/ 	.byte	0xff
	.zero		1


	//   ....[45]....
        /*0478*/ 	.word	0x000029c0
        /*047c*/ 	.word	0x00000002
        /*0480*/ 	.word	0x000000a0
        /*0484*/ 	.short	0x0101
        /*0486*/ 	.byte	0xff
	.zero		1


	//   ....[46]....
        /*0488*/ 	.word	0x00002ac0
        /*048c*/ 	.word	0x00000000
        /*0490*/ 	.word	0x00000080
        /*0494*/ 	.short	0x010a
        /*0496*/ 	.byte	0xff
	.zero		1


	//   ....[47]....
        /*0498*/ 	.word	0x00002b00
        /*049c*/ 	.word	0x00000000
        /*04a0*/ 	.word	0x00000080
        /*04a4*/ 	.short	0x010a
        /*04a6*/ 	.byte	0xff
	.zero		1


	//   ....[48]....
        /*04a8*/ 	.word	0x00002c00
        /*04ac*/ 	.word	0x000000ff
        /*04b0*/ 	.word	0x000000b0
        /*04b4*/ 	.short	0x0100
        /*04b6*/ 	.byte	0x05
	.zero		1


	//   ....[49]....
        /*04b8*/ 	.word	0x00002cf0
        /*04bc*/ 	.word	0x000000ff
        /*04c0*/ 	.word	0x000000b0
        /*04c4*/ 	.short	0x0100
        /*04c6*/ 	.byte	0x05
	.zero		1


	//   ....[50]....
        /*04c8*/ 	.word	0x00002de0
        /*04cc*/ 	.word	0x000000ff
        /*04d0*/ 	.word	0x000000b0
        /*04d4*/ 	.short	0x0100
        /*04d6*/ 	.byte	0x05
	.zero		1


	//   ....[51]....
        /*04d8*/ 	.word	0x000030b0
        /*04dc*/ 	.word	0x00000003
        /*04e0*/ 	.word	0x00000000
        /*04e4*/ 	.short	0x010a
        /*04e6*/ 	.byte	0xff
	.zero		1


	//   ....[52]....
        /*04e8*/ 	.word	0x000030d0
        /*04ec*/ 	.word	0x00000003
        /*04f0*/ 	.word	0x00000000
        /*04f4*/ 	.short	0x010a
        /*04f6*/ 	.byte	0xff
	.zero		1


	//   ....[53]....
        /*04f8*/ 	.word	0x000032b0
        /*04fc*/ 	.word	0x00000003
        /*0500*/ 	.word	0x00000000
        /*0504*/ 	.short	0x010a
        /*0506*/ 	.byte	0xff
	.zero		1


	//   ....[54]....
        /*0508*/ 	.word	0x000032d0
        /*050c*/ 	.word	0x00000003
        /*0510*/ 	.word	0x00000000
        /*0514*/ 	.short	0x010a
        /*0516*/ 	.byte	0xff
	.zero		1


	//   ....[55]....
        /*0518*/ 	.word	0x000033c0
        /*051c*/ 	.word	0x00000003
        /*0520*/ 	.word	0x00000000
        /*0524*/ 	.short	0x0101
        /*0526*/ 	.byte	0xff
	.zero		1


	//   ....[56]....
        /*0528*/ 	.word	0x000034b0
        /*052c*/ 	.word	0x00000003
        /*0530*/ 	.word	0x00000090
        /*0534*/ 	.short	0x010a
        /*0536*/ 	.byte	0xff
	.zero		1


	//   ....[57]....
        /*0538*/ 	.word	0x00003510
        /*053c*/ 	.word	0x00000003
        /*0540*/ 	.word	0x000000a0
        /*0544*/ 	.short	0x0101
        /*0546*/ 	.byte	0xff
	.zero		1


	//   ....[58]....
        /*0548*/ 	.word	0x00003940
        /*054c*/ 	.word	0x00000037
        /*0550*/ 	.word	0x00000070
        /*0554*/ 	.short	0x010a
        /*0556*/ 	.byte	0xff
	.zero		1


	//   ....[59]....
        /*0558*/ 	.word	0x00005600
        /*055c*/ 	.word	0x00000007
        /*0560*/ 	.word	0x00000000
        /*0564*/ 	.short	0x0101
        /*0566*/ 	.byte	0xff
	.zero		1


	//   ....[60]....
        /*0568*/ 	.word	0x00005610
        /*056c*/ 	.word	0x00000005
        /*0570*/ 	.word	0x00000090
        /*0574*/ 	.short	0x010a
        /*0576*/ 	.byte	0xff
	.zero		1


	//   ....[61]....
        /*0578*/ 	.word	0x000056d0
        /*057c*/ 	.word	0x00000005
        /*0580*/ 	.word	0x000000a0
        /*0584*/ 	.short	0x0101
        /*0586*/ 	.byte	0xff
	.zero		1


	//   ....[62]....
        /*0588*/ 	.word	0x00005970
        /*058c*/ 	.word	0x00000005
        /*0590*/ 	.word	0x00000000
        /*0594*/ 	.short	0x0101
        /*0596*/ 	.byte	0xff
	.zero		1


	//   ....[63]....
        /*0598*/ 	.word	0x00005980
        /*059c*/ 	.word	0x00000003
        /*05a0*/ 	.word	0x000000b0
        /*05a4*/ 	.short	0x010a
        /*05a6*/ 	.byte	0xff
	.zero		1


	//   ....[64]....
        /*05a8*/ 	.word	0x00005d20
        /*05ac*/ 	.word	0x00000003
        /*05b0*/ 	.word	0x000000b0
        /*05b4*/ 	.short	0x0100
        /*05b6*/ 	.byte	0xff
	.zero		1


	//   ....[65]....
        /*05b8*/ 	.word	0x00005d80
        /*05bc*/ 	.word	0x0000000e
        /*05c0*/ 	.word	0x000000a0
        /*05c4*/ 	.short	0x010a
        /*05c6*/ 	.byte	0xff
	.zero		1


	//   ....[66]....
        /*05c8*/ 	.word	0x00005de0
        /*05cc*/ 	.word	0x00000002
        /*05d0*/ 	.word	0x000000a0
        /*05d4*/ 	.short	0x010a
        /*05d6*/ 	.byte	0xff
	.zero		1


	//   ....[67]....
        /*05d8*/ 	.word	0x00005e40
        /*05dc*/ 	.word	0x00000003
        /*05e0*/ 	.word	0x000000a0
        /*05e4*/ 	.short	0x010a
        /*05e6*/ 	.byte	0xff
	.zero		1


	//   ....[68]....
        /*05e8*/ 	.word	0x00005ea0
        /*05ec*/ 	.word	0x00000000
        /*05f0*/ 	.word	0x00000090
        /*05f4*/ 	.short	0x010a
        /*05f6*/ 	.byte	0xff
	.zero		1


	//   ....[69]....
        /*05f8*/ 	.word	0x00005f20
        /*05fc*/ 	.word	0x00000000
        /*0600*/ 	.word	0x00000038
        /*0604*/ 	.short	0x010a
        /*0606*/ 	.byte	0xff
	.zero		1


	//   ....[70]....
        /*0608*/ 	.word	0x00005f80
        /*060c*/ 	.word	0x00000003
        /*0610*/ 	.word	0x00000090
        /*0614*/ 	.short	0x010a
        /*0616*/ 	.byte	0xff
	.zero		1


	//   ....[71]....
        /*0618*/ 	.word	0x00006000
        /*061c*/ 	.word	0x00000000
        /*0620*/ 	.word	0x00000038
        /*0624*/ 	.short	0x010a
        /*0626*/ 	.byte	0xff
	.zero		1


	//   ....[72]....
        /*0628*/ 	.word	0x00006060
        /*062c*/ 	.word	0x00000002
        /*0630*/ 	.word	0x00000090
        /*0634*/ 	.short	0x010a
        /*0636*/ 	.byte	0xff
	.zero		1


	//   ....[73]....
        /*0638*/ 	.word	0x000060e0
        /*063c*/ 	.word	0x00000000
        /*0640*/ 	.word	0x00000080
        /*0644*/ 	.short	0x010a
        /*0646*/ 	.byte	0xff
	.zero		1


	//   ....[74]....
        /*0648*/ 	.word	0x00006160
        /*064c*/ 	.word	0x00000000
        /*0650*/ 	.word	0x00000000
        /*0654*/ 	.short	0x010a
        /*0656*/ 	.byte	0xff
	.zero		1


	//   ....[75]....
        /*0658*/ 	.word	0x000061d0
        /*065c*/ 	.word	0x00000002
        /*0660*/ 	.word	0x00000090
        /*0664*/ 	.short	0x010a
        /*0666*/ 	.byte	0xff
	.zero		1


	//   ....[76]....
        /*0668*/ 	.word	0x00006230
        /*066c*/ 	.word	0x00000003
        /*0670*/ 	.word	0x00000000
        /*0674*/ 	.short	0x010a
        /*0676*/ 	.byte	0xff
	.zero		1


	//   ....[77]....
        /*0678*/ 	.word	0x00006290
        /*067c*/ 	.word	0x00000003
        /*0680*/ 	.word	0x00000000
        /*0684*/ 	.short	0x010a
        /*0686*/ 	.byte	0xff
	.zero		1


	//   ....[78]....
        /*0688*/ 	.word	0x000062e0
        /*068c*/ 	.word	0x00000003
        /*0690*/ 	.word	0x00000090
        /*0694*/ 	.short	0x010a
        /*0696*/ 	.byte	0xff
	.zero		1


	//   ....[79]....
        /*0698*/ 	.word	0x00006340
        /*069c*/ 	.word	0x00000037
        /*06a0*/ 	.word	0x00000070
        /*06a4*/ 	.short	0x010a
        /*06a6*/ 	.byte	0xff
	.zero		1


	//   ....[80]....
        /*06a8*/ 	.word	0x000063a0
        /*06ac*/ 	.word	0x00000005
        /*06b0*/ 	.word	0x00000090
        /*06b4*/ 	.short	0x010a
        /*06b6*/ 	.byte	0xff
	.zero		1


	//   ....[81]....
        /*06b8*/ 	.word	0x000063f0
        /*06bc*/ 	.word	0x00000003
        /*06c0*/ 	.word	0x000000b0
        /*06c4*/ 	.short	0x010a
        /*06c6*/ 	.byte	0xff
	.zero		1


	//----- nvinfo : EIATTR_NUM_MBARRIERS
	.align		4
.L_60:
        /*06c8*/ 	.byte	0x03, 0x38
        /*06ca*/ 	.short	0x001b


	//----- nvinfo : EIATTR_EXIT_INSTR_OFFSETS
	.align		4
        /*06cc*/ 	.byte	0x04, 0x1c
        /*06ce*/ 	.short	(.L_62 - .L_61)


	//   ....[0]....
.L_61:
        /*06d0*/ 	.word	0x00005d60


	//----- nvinfo : EIATTR_MAX_THREADS
	.align		4
.L_62:
        /*06d4*/ 	.byte	0x04, 0x05
        /*06d6*/ 	.short	(.L_64 - .L_63)
.L_63:
        /*06d8*/ 	.word	0x000000e0
        /*06dc*/ 	.word	0x00000001
        /*06e0*/ 	.word	0x00000001


	//----- nvinfo : EIATTR_CRS_STACK_SIZE
	.align		4
.L_64:
        /*06e4*/ 	.byte	0x04, 0x1e
        /*06e6*/ 	.short	(.L_66 - .L_65)
.L_65:
        /*06e8*/ 	.word	0x00000000


	//----- nvinfo : EIATTR_CBANK_PARAM_SIZE
	.align		4
.L_66:
        /*06ec*/ 	.byte	0x03, 0x19
        /*06ee*/ 	.short	0x0404


	//----- nvinfo : EIATTR_PARAM_CBANK
	.align		4
        /*06f0*/ 	.byte	0x04, 0x0a
        /*06f2*/ 	.short	(.L_68 - .L_67)
	.align		4
.L_67:
        /*06f4*/ 	.word	index@(.nv.constant0.kernel_cutlass_kernel_cudnngrouped_gemmgrouped_gemm_swiglugrouped_gemm_swiglu_quantBlockScaledContiguousGroupedGemmKernel_object_at__TiledMMA_ThrLayoutVMNK21111000_PermutationMNK____MMAAt_0)
        /*06f8*/ 	.short	0x0380
        /*06fa*/ 	.short	0x0404


	//----- nvinfo : EIATTR_SW_WAR
	.align		4
.L_68:
        /*06fc*/ 	.byte	0x04, 0x36
        /*06fe*/ 	.short	(.L_70 - .L_69)
.L_69:
        /*0700*/ 	.word	0x00000008
.L_70:


//--------------------- .nv.compat                --------------------------
	.section	.nv.compat,"",@"SHT_CUDA_COMPAT_INFO"
	.align	4
        /*0000*/ 	.byte	0x02, 0x02, 0x02, 0x00, 0x02, 0x05, 0x05, 0x00, 0x02, 0x03, 0x01, 0x00, 0x02, 0x06, 0x01, 0x00


//--------------------- .nv.callgraph             --------------------------
	.section	.nv.callgraph,"",@"SHT_CUDA_CALLGRAPH"
	.align	4
	.sectionentsize	8
	.align		4
        /*0000*/ 	.word	0x00000000
	.align		4
        /*0004*/ 	.word	0xffffffff
	.align		4
        /*0008*/ 	.word	0x00000000
	.align		4
        /*000c*/ 	.word	0xfffffffe
	.align		4
        /*0010*/ 	.word	0x00000000
	.align		4
        /*0014*/ 	.word	0xfffffffd
	.align		4
        /*0018*/ 	.word	0x00000000
	.align		4
        /*001c*/ 	.word	0xfffffffc


//--------------------- .text.kernel_cutlass_kernel_cudnngrouped_gemmgrouped_gemm_swiglugrouped_gemm_swiglu_quantBlockScaledContiguousGroupedGemmKernel_object_at__TiledMMA_ThrLayoutVMNK21111000_PermutationMNK____MMAAt_0 --------------------------
	.section	.text.kernel_cutlass_kernel_cudnngrouped_gemmgrouped_gemm_swiglugrouped_gemm_swiglu_quantBlockScaledContiguousGroupedGemmKernel_object_at__TiledMMA_ThrLayoutVMNK21111000_PermutationMNK____MMAAt_0,"ax",@progbits
	.align	128
        .global         kernel_cutlass_kernel_cudnngrouped_gemmgrouped_gemm_swiglugrouped_gemm_swiglu_quantBlockScaledContiguousGroupedGemmKernel_object_at__TiledMMA_ThrLayoutVMNK21111000_PermutationMNK____MMAAt_0
        .type           kernel_cutlass_kernel_cudnngrouped_gemmgrouped_gemm_swiglugrouped_gemm_swiglu_quantBlockScaledContiguousGroupedGemmKernel_object_at__TiledMMA_ThrLayoutVMNK21111000_PermutationMNK____MMAAt_0,@function
        .size           kernel_cutlass_kernel_cudnngrouped_gemmgrouped_gemm_swiglugrouped_gemm_swiglu_quantBlockScaledContiguousGroupedGemmKernel_object_at__TiledMMA_ThrLayoutVMNK21111000_PermutationMNK____MMAAt_0,(.L_x_116 - kernel_cutlass_kernel_cudnngrouped_gemmgrouped_gemm_swiglugrouped_gemm_swiglu_quantBlockScaledContiguousGroupedGemmKernel_object_at__TiledMMA_ThrLayoutVMNK21111000_PermutationMNK____MMAAt_0)
        .other          kernel_cutlass_kernel_cudnngrouped_gemmgrouped_gemm_swiglugrouped_gemm_swiglu_quantBlockScaledContiguousGroupedGemmKernel_object_at__TiledMMA_ThrLayoutVMNK21111000_PermutationMNK____MMAAt_0,@"STO_CUDA_ENTRY STV_DEFAULT"
kernel_cutlass_kernel_cudnngrouped_gemmgrouped_gemm_swiglugrouped_gemm_swiglu_quantBlockScaledContiguousGroupedGemmKernel_object_at__TiledMMA_ThrLayoutVMNK21111000_PermutationMNK____MMAAt_0:
.text.kernel_cutlass_kernel_cudnngrouped_gemmgrouped_gemm_swiglugrouped_gemm_swiglu_quantBlockScaledContiguousGroupedGemmKernel_object_at__TiledMMA_ThrLayoutVMNK21111000_PermutationMNK____MMAAt_0:
[----:B------:R-:W1:Y:S01]  /*0000*/  LDC R1, c[0x0][0x37c] ;  /* 0x0000df00ff017b82 */ /* 0x000e620000000800 */
[----:B------:R-:W2:Y:S01]  /*0010*/  S2R R3, SR_TID.Y ;  /* 0x0000000000037919 */ /* 0x000ea20000002200 */
[----:B------:R-:W3:Y:S06]  /*0020*/  LDCU UR5, c[0x0][0x360] ;  /* 0x00006c00ff0577ac */ /* 0x000eec0008000800 */
[----:B------:R-:W4:Y:S01]  /*0030*/  S2UR UR23, SR_CTAID.X ;  /* 0x00000000001779c3 */ /* 0x000f220000002500 */
[----:B------:R-:W2:Y:S01]  /*0040*/  S2R R0, SR_TID.Z ;  /* 0x0000000000007919 */ /* 0x000ea20000002300 */
[----:B------:R-:W2:Y:S01]  /*0050*/  LDCU UR4, c[0x0][0x364] ;  /* 0x00006c80ff0477ac */ /* 0x000ea20008000800 */
[----:B------:R-:W3:Y:S01]  /*0060*/  S2R R60, SR_TID.X ;  /* 0x00000000003c7919 */ /* 0x000ee20000002100 */
[----:B------:R-:W5:Y:S01]  /*0070*/  LDCU.U8 UR7, c[0x0][0x382] ;  /* 0x00007040ff0777ac */ /* 0x000f620008000000 */
[----:B------:R-:W4:Y:S02]  /*0080*/  LDCU.U8 UR6, c[0x0][0x381] ;  /* 0x00007020ff0677ac */ /* 0x000f240008000000 */
[----:B----4-:R-:W-:-:S02]  /*0090*/  ULOP3.LUT UR23, UR23, 0x1, URZ, 0xc0, !UPT ;  /* 0x0000000117177892 */ /* 0x010fc4000f8ec0ff */
[----:B-----5:R-:W-:Y:S02]  /*00a0*/  ULOP3.LUT UR7, UR7, 0x1, URZ, 0xc0, !UPT ;  /* 0x0000000107077892 */ /* 0x020fe4000f8ec0ff */
[----:B------:R-:W-:Y:S02]  /*00b0*/  ULOP3.LUT UR6, UR6, 0x1, URZ, 0xc0, !UPT ;  /* 0x0000000106067892 */ /* 0x000fe4000f8ec0ff */
[----:B------:R-:W-:Y:S02]  /*00c0*/  UISETP.NE.U32.AND UP6, UPT, UR7, 0x1, UPT ;  /* 0x000000010700788c */ /* 0x000fe4000bfc5070 */
[----:B------:R-:W-:Y:S01]  /*00d0*/  UISETP.NE.U32.AND UP5, UPT, UR6, 0x1, UPT ;  /* 0x000000010600788c */ /* 0x000fe2000bfa5070 */
[----:B--2---:R-:W-:Y:S01]  /*00e0*/  IMAD R3, R0, UR4, R3 ;  /* 0x0000000400037c24 */ /* 0x004fe2000f8e0203 */
[----:B------:R-:W2:Y:S03]  /*00f0*/  S2UR UR4, SR_CgaCtaId ;  /* 0x00000000000479c3 */ /* 0x000ea60000008800 */
[----:B---3--:R-:W-:Y:S01]  /*0100*/  IMAD R78, R3, UR5, R60 ;  /* 0x00000005034e7c24 */ /* 0x008fe2000f8e023c */
[----:B------:R-:W3:Y:S04]  /*0110*/  LDCU UR5, c[0x0][0x36c] ;  /* 0x00006d80ff0577ac */ /* 0x000ee80008000800 */
[----:B------:R-:W-:-:S06]  /*0120*/  SHF.R.U32.HI R78, RZ, 0x5, R78 ;  /* 0x00000005ff4e7819 */ /* 0x000fcc000001164e */
[----:B------:R-:W4:Y:S01]  /*0130*/  SHFL.IDX PT, R78, R78, RZ, 0x1f ;  /* 0x00001fff4e4e7589 */ /* 0x000f2200000e0000 */
[----:B---3--:R-:W-:Y:S01]  /*0140*/  UISETP.EQ.U32.AND UP4, UPT, UR5, 0x1, UPT ;  /* 0x000000010500788c */ /* 0x008fe2000bf82070 */
[C---:B----4-:R-:W-:Y:S02]  /*0150*/  ISETP.NE.AND P1, PT, R78.reuse, 0x5, PT ;  /* 0x000000054e00780c */ /* 0x050fe40003f25270 */
[----:B------:R-:W-:-:S11]  /*0160*/  ISETP.NE.AND P0, PT, R78, RZ, PT ;  /* 0x000000ff4e00720c */ /* 0x000fd60003f05270 */
[----:B-12---:R-:W-:Y:S05]  /*0170*/  @P1 BRA `(.L_x_0) ;  /* 0x0000000000501947 */ /* 0x006fea0003800000 */
[----:B------:R-:W1:Y:S02]  /*0180*/  LDCU.64 UR6, c[0x0][0x348] ;  /* 0x00006900ff0677ac */ /* 0x000e640008000a00 */
[----:B-1----:R-:W-:Y:S02]  /*0190*/  UIADD3 UR16, UP1, UPT, UR6, 0x40, URZ ;  /* 0x0000004006107890 */ /* 0x002fe4000ff3e0ff */
[----:B------:R-:W-:Y:S02]  /*01a0*/  UIADD3 UR14, UP0, UPT, UR6, 0xc0, URZ ;  /* 0x000000c0060e7890 */ /* 0x000fe4000ff1e0ff */
[----:B------:R-:W-:Y:S02]  /*01b0*/  UIADD3 UR12, UP3, UPT, UR6, 0x140, URZ ;  /* 0x00000140060c7890 */ /* 0x000fe4000ff7e0ff */
[----:B------:R-:W-:Y:S02]  /*01c0*/  UIADD3 UR10, UP2, UPT, UR6, 0x1c0, URZ ;  /* 0x000001c0060a7890 */ /* 0x000fe4000ff5e0ff */
[----:B------:R-:W-:-:S02]  /*01d0*/  UIADD3.X UR17, UPT, UPT, URZ, UR7, URZ, UP1, !UPT ;  /* 0x00000007ff117290 */ /* 0x000fc40008ffe4ff */
[----:B------:R-:W-:Y:S02]  /*01e0*/  UIADD3 UR8, UP1, UPT, UR6, 0x240, URZ ;  /* 0x0000024006087890 */ /* 0x000fe4000ff3e0ff */
[----:B------:R-:W-:Y:S02]  /*01f0*/  UIADD3.X UR15, UPT, UPT, URZ, UR7, URZ, UP0, !UPT ;  /* 0x00000007ff0f7290 */ /* 0x000fe400087fe4ff */
[----:B------:R-:W-:Y:S02]  /*0200*/  UIADD3 UR6, UP0, UPT, UR6, 0x2c0, URZ ;  /* 0x000002c006067890 */ /* 0x000fe4000ff1e0ff */
[----:B------:R-:W-:Y:S01]  /*0210*/  UIADD3.X UR13, UPT, UPT, URZ, UR7, URZ, UP3, !UPT ;  /* 0x00000007ff0d7290 */ /* 0x000fe20009ffe4ff */
[----:B------:R1:W-:Y:S01]  /*0220*/  UTMACCTL.PF [UR16] ;  /* 0x00000000100079b9 */ /* 0x0003e20008040000 */
[----:B------:R-:W-:-:S03]  /*0230*/  UIADD3.X UR11, UPT, UPT, URZ, UR7, URZ, UP2, !UPT ;  /* 0x00000007ff0b7290 */ /* 0x000fc600097fe4ff */
[----:B------:R1:W-:Y:S01]  /*0240*/  UTMACCTL.PF [UR14] ;  /* 0x000000000e0079b9 */ /* 0x0003e20008040000 */
[----:B------:R-:W-:-:S03]  /*0250*/  UIADD3.X UR9, UPT, UPT, URZ, UR7, URZ, UP1, !UPT ;  /* 0x00000007ff097290 */ /* 0x000fc60008ffe4ff */
[----:B------:R1:W-:Y:S01]  /*0260*/  UTMACCTL.PF [UR12] ;  /* 0x000000000c0079b9 */ /* 0x0003e20008040000 */
[----:B------:R-:W-:Y:S01]  /*0270*/  UIADD3.X UR7, UPT, UPT, URZ, UR7, URZ, UP0, !UPT ;  /* 0x00000007ff077290 */ /* 0x000fe200087fe4ff */
[----:B------:R1:W-:Y:S04]  /*0280*/  UTMACCTL.PF [UR10] ;  /* 0x000000000a0079b9 */ /* 0x0003e80008040000 */
[----:B------:R1:W-:Y:S04]  /*0290*/  UTMACCTL.PF [UR8] ;  /* 0x00000000080079b9 */ /* 0x0003e80008040000 */
[----:B------:R1:W-:Y:S02]  /*02a0*/  UTMACCTL.PF [UR6] ;  /* 0x00000000060079b9 */ /* 0x0003e40008040000 */
[----:B-1----:R-:W-:Y:S01]  /*02b0*/  NOP ;  /* 0x0000000000007918 */ /* 0x002fe20000000000 */
.L_x_0:
[----:B------:R-:W-:Y:S05]  /*02c0*/  @P0 BRA `(.L_x_1) ;  /* 0x0000000000580947 */ /* 0x000fea0003800000 */
[----:B------:R-:W-:Y:S01]  /*02d0*/  UMOV UR6, 0x400 ;  /* 0x0000040000067882 */ /* 0x000fe20000000000 */
[----:B------:R-:W-:Y:S01]  /*02e0*/  UMOV UR5, 0x1 ;  /* 0x0000000100057882 */ /* 0x000fe20000000000 */
[----:B------:R-:W-:Y:S02]  /*02f0*/  ULEA UR6, UR4, UR6, 0x18 ;  /* 0x0000000604067291 */ /* 0x000fe4000f8ec0ff */
[----:B------:R-:W-:-:S04]  /*0300*/  UIADD3 UR8, UPT, UPT, -UR5, 0x100000, URZ ;  /* 0x0010000005087890 */ /* 0x000fc8000fffe1ff */
[----:B------:R-:W-:Y:S02]  /*0310*/  USHF.L.U32 UR9, UR8, 0xb, URZ ;  /* 0x0000000b08097899 */ /* 0x000fe400080006ff */
[----:B------:R-:W-:Y:S01]  /*0320*/  USHF.L.U32 UR8, UR8, 0x1, URZ ;  /* 0x0000000108087899 */ /* 0x000fe200080006ff */
[----:B------:R-:W1:Y:S11]  /*0330*/  FENCE.VIEW.ASYNC.S ;  /* 0x00000000000073c6 */ /* 0x000e760000000000 */
[----:B-1----:R1:W2:Y:S01]  /*0340*/  SYNCS.EXCH.64 URZ, [UR6], UR8 ;  /* 0x0000000806ff75b2 */ /* 0x0022a20008000100 */
[----:B------:R1:W3:Y:S01]  /*0350*/  SYNCS.EXCH.64 URZ, [UR6+0x8], UR8 ;  /* 0x0000080806ff75b2 */ /* 0x0002e20008000100 */
[----:B------:R1:W4:Y:S01]  /*0360*/  SYNCS.EXCH.64 URZ, [UR6+0x10], UR8 ;  /* 0x0000100806ff75b2 */ /* 0x0003220008000100 */
[----:B------:R1:W1:Y:S01]  /*0370*/  SYNCS.EXCH.64 URZ, [UR6+0x18], UR8 ;  /* 0x0000180806ff75b2 */ /* 0x0002620008000100 */
        /* <DEDUP_REMOVED lines=10> */
[----:B------:R-:W-:Y:S01]  /*0420*/  NOP ;  /* 0x0000000000007918 */ /* 0x000fe20000000000 */
.L_x_1:
[----:B------:R-:W-:Y:S01]  /*0430*/  NOP ;  /* 0x0000000000007918 */ /* 0x000fe20000000000 */
[----:B------:R-:W-:Y:S05]  /*0440*/  BRA.U !UP4, `(.L_x_2) ;  /* 0x000000010c087547 */ /* 0x000fea000b800000 */
[----:B-1234-:R-:W-:Y:S01]  /*0450*/  UCGABAR_ARV ;  /* 0x00000000000079c7 */ /* 0x01efe20008000000 */
[----:B------:R-:W-:Y:S05]  /*0460*/  BRA `(.L_x_3) ;  /* 0x0000000000047947 */ /* 0x000fea0003800000 */
.L_x_2:
[----:B-1234-:R-:W-:Y:S01]  /*0470*/  NOP ;  /* 0x0000000000007918 */ /* 0x01efe20000000000 */
.L_x_3:
[----:B------:R-:W-:Y:S05]  /*0480*/  BRA.U !UP4, `(.L_x_4) ;  /* 0x000000010c0c7547 */ /* 0x000fea000b800000 */
[----:B------:R-:W-:Y:S01]  /*0490*/  UCGABAR_WAIT ;  /* 0x0000000000007dc7 */ /* 0x000fe20008000000 */
[----:B------:R-:W-:Y:S01]  /*04a0*/  CCTL.IVALL ;  /* 0x00000000ff00798f */ /* 0x000fe20002000000 */
[----:B------:R-:W-:Y:S05]  /*04b0*/  BRA `(.L_x_5) ;  /* 0x0000000000047947 */ /* 0x000fea0003800000 */
.L_x_4:
[----:B------:R-:W-:Y:S06]  /*04c0*/  BAR.SYNC.DEFER_BLOCKING 0x0 ;  /* 0x0000000000007b1d */ /* 0x000fec0000010000 */
.L_x_5:
[----:B------:R-:W-:Y:S05]  /*04d0*/  @P0 BRA `(.L_x_6) ;  /* 0x0000000000400947 */ /* 0x000fea0003800000 */
[----:B------:R-:W-:Y:S01]  /*04e0*/  UMOV UR7, 0x400 ;  /* 0x0000040000077882 */ /* 0x000fe20000000000 */
[----:B------:R-:W-:Y:S01]  /*04f0*/  UMOV UR6, 0x1 ;  /* 0x0000000100067882 */ /* 0x000fe20000000000 */
[----:B------:R-:W-:Y:S01]  /*0500*/  UMOV UR5, 0x8 ;  /* 0x0000000800057882 */ /* 0x000fe20000000000 */
[----:B------:R-:W-:Y:S02]  /*0510*/  ULEA UR7, UR4, UR7, 0x18 ;  /* 0x0000000704077291 */ /* 0x000fe4000f8ec0ff */
[----:B------:R-:W-:-:S04]  /*0520*/  UIADD3 UR8, UPT, UPT, -UR6, 0x100000, URZ ;  /* 0x0010000006087890 */ /* 0x000fc8000fffe1ff */
[----:B------:R-:W-:Y:S02]  /*0530*/  USHF.L.U32 UR9, UR8, 0xb, URZ ;  /* 0x0000000b08097899 */ /* 0x000fe400080006ff */
[----:B------:R-:W-:Y:S02]  /*0540*/  USHF.L.U32 UR8, UR8, 0x1, URZ ;  /* 0x0000000108087899 */ /* 0x000fe400080006ff */
[----:B------:R-:W-:-:S04]  /*0550*/  UIADD3 UR10, UPT, UPT, -UR5, 0x100000, URZ ;  /* 0x00100000050a7890 */ /* 0x000fc8000fffe1ff */
[----:B------:R-:W-:Y:S02]  /*0560*/  USHF.L.U32 UR11, UR10, 0xb, URZ ;  /* 0x0000000b0a0b7899 */ /* 0x000fe400080006ff */
[----:B------:R-:W-:Y:S01]  /*0570*/  USHF.L.U32 UR10, UR10, 0x1, URZ ;  /* 0x000000010a0a7899 */ /* 0x000fe200080006ff */
[----:B------:R-:W1:Y:S03]  /*0580*/  FENCE.VIEW.ASYNC.S ;  /* 0x00000000000073c6 */ /* 0x000e660000000000 */
[----:B-1----:R1:W2:Y:S01]  /*0590*/  SYNCS.EXCH.64 URZ, [UR7+0x70], UR8 ;  /* 0x0000700807ff75b2 */ /* 0x0022a20008000100 */
[----:B------:R1:W3:Y:S07]  /*05a0*/  SYNCS.EXCH.64 URZ, [UR7+0x78], UR8 ;  /* 0x0000780807ff75b2 */ /* 0x0002ee0008000100 */
[----:B------:R1:W4:Y:S01]  /*05b0*/  SYNCS.EXCH.64 URZ, [UR7+0x80], UR10 ;  /* 0x0000800a07ff75b2 */ /* 0x0003220008000100 */
[----:B------:R1:W1:Y:S01]  /*05c0*/  SYNCS.EXCH.64 URZ, [UR7+0x88], UR10 ;  /* 0x0000880a07ff75b2 */ /* 0x0002620008000100 */
[----:B------:R-:W-:Y:S01]  /*05d0*/  NOP ;  /* 0x0000000000007918 */ /* 0x000fe20000000000 */
.L_x_6:
[----:B------:R-:W-:Y:S01]  /*05e0*/  NOP ;  /* 0x0000000000007918 */ /* 0x000fe20000000000 */
[----:B------:R-:W-:Y:S05]  /*05f0*/  BRA.U !UP4, `(.L_x_7) ;  /* 0x000000010c087547 */ /* 0x000fea000b800000 */
[----:B-1234-:R-:W-:Y:S01]  /*0600*/  UCGABAR_ARV ;  /* 0x00000000000079c7 */ /* 0x01efe20008000000 */
[----:B------:R-:W-:Y:S05]  /*0610*/  BRA `(.L_x_8) ;  /* 0x0000000000047947 */ /* 0x000fea0003800000 */
.L_x_7:
[----:B-1234-:R-:W-:Y:S01]  /*0620*/  NOP ;  /* 0x0000000000007918 */ /* 0x01efe20000000000 */
.L_x_8:
[----:B------:R-:W-:Y:S05]  /*0630*/  BRA.U !UP4, `(.L_x_9) ;  /* 0x000000010c0c7547 */ /* 0x000fea000b800000 */
[----:B------:R-:W-:Y:S01]  /*0640*/  UCGABAR_WAIT ;  /* 0x0000000000007dc7 */ /* 0x000fe20008000000 */
[----:B------:R-:W-:Y:S01]  /*0650*/  CCTL.IVALL ;  /* 0x00000000ff00798f */ /* 0x000fe20002000000 */
[----:B------:R-:W-:Y:S05]  /*0660*/  BRA `(.L_x_10) ;  /* 0x0000000000047947 */ /* 0x000fea0003800000 */
.L_x_9:
[----:B------:R-:W-:Y:S06]  /*0670*/  BAR.SYNC.DEFER_BLOCKING 0x0 ;  /* 0x0000000000007b1d */ /* 0x000fec0000010000 */
.L_x_10:
        /* <DEDUP_REMOVED lines=17> */
.L_x_11:
[----:B------:R-:W-:Y:S01]  /*0790*/  NOP ;  /* 0x0000000000007918 */ /* 0x000fe20000000000 */
[----:B-1234-:R-:W-:Y:S06]  /*07a0*/  BAR.SYNC.DEFER_BLOCKING 0x0 ;  /* 0x0000000000007b1d */ /* 0x01efec0000010000 */
[----:B------:R-:W-:Y:S05]  /*07b0*/  @P0 BRA `(.L_x_12) ;  /* 0x0000000000280947 */ /* 0x000fea0003800000 */
[----:B------:R-:W-:Y:S01]  /*07c0*/  UMOV UR6, 0x400 ;  /* 0x0000040000067882 */ /* 0x000fe20000000000 */
[----:B------:R-:W-:Y:S01]  /*07d0*/  UMOV UR5, 0x20 ;  /* 0x0000002000057882 */ /* 0x000fe20000000000 */
[----:B------:R-:W-:Y:S02]  /*07e0*/  ULEA UR6, UR4, UR6, 0x18 ;  /* 0x0000000604067291 */ /* 0x000fe4000f8ec0ff */
[----:B------:R-:W-:-:S04]  /*07f0*/  UIADD3 UR8, UPT, UPT, -UR5, 0x100000, URZ ;  /* 0x0010000005087890 */ /* 0x000fc8000fffe1ff */
[----:B------:R-:W-:Y:S02]  /*0800*/  USHF.L.U32 UR9, UR8, 0xb, URZ ;  /* 0x0000000b08097899 */ /* 0x000fe400080006ff */
[----:B------:R-:W-:Y:S01]  /*0810*/  USHF.L.U32 UR8, UR8, 0x1, URZ ;  /* 0x0000000108087899 */ /* 0x000fe200080006ff */
[----:B------:R-:W-:Y:S01]  /*0820*/  ELECT P0, URZ, PT ;  /* 0x0000000000ff782f */ /* 0x000fe20003800000 */
[----:B------:R-:W1:Y:S10]  /*0830*/  FENCE.VIEW.ASYNC.S ;  /* 0x00000000000073c6 */ /* 0x000e740000000000 */
[----:B-1----:R1:W2:Y:S01]  /*0840*/  SYNCS.EXCH.64 URZ, [UR6+0xb0], UR8 ;  /* 0x0000b00806ff75b2 */ /* 0x0022a20008000100 */
[----:B------:R-:W-:Y:S01]  /*0850*/  NOP ;  /* 0x0000000000007918 */ /* 0x000fe20000000000 */
.L_x_12:
[----:B------:R-:W-:Y:S01]  /*0860*/  NOP ;  /* 0x0000000000007918 */ /* 0x000fe20000000000 */
[----:B------:R-:W-:Y:S05]  /*0870*/  BRA.U !UP4, `(.L_x_13) ;  /* 0x000000010c087547 */ /* 0x000fea000b800000 */
[----:B--2---:R-:W-:Y:S01]  /*0880*/  UCGABAR_ARV ;  /* 0x00000000000079c7 */ /* 0x004fe20008000000 */
[----:B------:R-:W-:Y:S05]  /*0890*/  BRA `(.L_x_14) ;  /* 0x0000000000047947 */ /* 0x000fea0003800000 */
.L_x_13:
[----:B--2---:R-:W-:Y:S01]  /*08a0*/  NOP ;  /* 0x0000000000007918 */ /* 0x004fe20000000000 */
.L_x_14:
[----:B------:R-:W-:Y:S01]  /*08b0*/  USHF.L.U32 UR21, UR23, 0x7, URZ ;  /* 0x0000000717157899 */ /* 0x000fe200080006ff */
[----:B------:R-:W-:Y:S05]  /*08c0*/  BRA.U !UP4, `(.L_x_15) ;  /* 0x000000010c0c7547 */ /* 0x000fea000b800000 */
[----:B------:R-:W-:Y:S01]  /*08d0*/  UCGABAR_WAIT ;  /* 0x0000000000007dc7 */ /* 0x000fe20008000000 */
[----:B------:R-:W-:Y:S01]  /*08e0*/  CCTL.IVALL ;  /* 0x00000000ff00798f */ /* 0x000fe20002000000 */
[----:B------:R-:W-:Y:S05]  /*08f0*/  BRA `(.L_x_16) ;  /* 0x0000000000047947 */ /* 0x000fea0003800000 */
.L_x_15:
[----:B------:R-:W-:Y:S06]  /*0900*/  BAR.SYNC.DEFER_BLOCKING 0x0 ;  /* 0x0000000000007b1d */ /* 0x000fec0000010000 */
.L_x_16:
[----:B------:R-:W-:Y:S01]  /*0910*/  ISETP.NE.AND P0, PT, R78, 0x6, PT ;  /* 0x000000064e00780c */ /* 0x000fe20003f05270 */
[----:B------:R-:W2:-:S12]  /*0920*/  LDCU.64 UR30, c[0x0][0x358] ;  /* 0x00006b00ff1e77ac */ /* 0x000e980008000a00 */
[----:B------:R-:W-:Y:S05]  /*0930*/  @P0 BRA `(.L_x_17) ;  /* 0x0000000800b80947 */ /* 0x000fea0003800000 */
[----:B------:R-:W-:Y:S01]  /*0940*/  LOP3.LUT R0, R60, 0x1f, RZ, 0xc0, !PT ;  /* 0x0000001f3c007812 */ /* 0x000fe200078ec0ff */
[----:B------:R-:W-:Y:S01]  /*0950*/  IMAD.MOV.U32 R19, RZ, RZ, 0x7fffffff ;  /* 0x7fffffffff137424 */ /* 0x000fe200078e00ff */
[----:B-1----:R-:W1:Y:S01]  /*0960*/  S2UR UR9, SR_CTAID.Z ;  /* 0x00000000000979c3 */ /* 0x002e620000002700 */
[----:B------:R-:W1:Y:S01]  /*0970*/  LDCU.64 UR6, c[0x0][0x760] ;  /* 0x0000ec00ff0677ac */ /* 0x000e620008000a00 */
[C---:B------:R-:W-:Y:S01]  /*0980*/  ISETP.GT.U32.AND P0, PT, R0.reuse, 0x7, PT ;  /* 0x000000070000780c */ /* 0x040fe20003f04070 */
[----:B------:R-:W3:Y:S01]  /*0990*/  LDCU.U8 UR8, c[0x0][0x768] ;  /* 0x0000ed00ff0877ac */ /* 0x000ee20008000000 */
[----:B------:R-:W4:Y:S01]  /*09a0*/  LDCU.U8 UR10, c[0x0][0x769] ;  /* 0x0000ed20ff0a77ac */ /* 0x000f220008000000 */
[----:B------:R-:W5:Y:S10]  /*09b0*/  LDCU UR14, c[0x0][0x770] ;  /* 0x0000ee00ff0e77ac */ /* 0x000f740008000800 */
[----:B------:R-:W2:Y:S02]  /*09c0*/  @!P0 LDC.64 R2, c[0x0][0x748] ;  /* 0x0001d200ff028b82 */ /* 0x000ea40000000a00 */
[----:B--2---:R-:W-:-:S05]  /*09d0*/  @!P0 IMAD.WIDE.U32 R2, R0, 0x4, R2 ;  /* 0x0000000400028825 */ /* 0x004fca00078e0002 */
[----:B------:R-:W2:Y:S01]  /*09e0*/  @!P0 LDG.E R19, desc[UR30][R2.64] ;  /* 0x0000001e02138981 */ /* 0x000ea2000c1e1900 */
[----:B-1----:R-:W-:Y:S01]  /*09f0*/  UIMAD.WIDE.U32 UR4, UR9, UR7, URZ ;  /* 0x00000007090472a5 */ /* 0x002fe2000f8e00ff */
[----:B------:R-:W-:Y:S01]  /*0a00*/  HFMA2 R0, -RZ, RZ, 0, 5.9604644775390625e-08 ;  /* 0x00000001ff007431 */ /* 0x000fe200000001ff */
[----:B------:R-:W-:Y:S01]  /*0a10*/  UISETP.GT.U32.AND UP0, UPT, UR9, 0x1ff, UPT ;  /* 0x000001ff0900788c */ /* 0x000fe2000bf04070 */
[----:B------:R-:W-:-:S04]  /*0a20*/  IMAD.MOV.U32 R10, RZ, RZ, RZ ;  /* 0x000000ffff0a7224 */ /* 0x000fc800078e00ff */
[----:B------:R-:W-:Y:S02]  /*0a30*/  UMOV UR11, UR5 ;  /* 0x00000005000b7c82 */ /* 0x000fe40008000000 */
[----:B------:R-:W-:Y:S02]  /*0a40*/  UIADD3 UR7, UPT, UPT, -UR11, UR9, URZ ;  /* 0x000000090b077290 */ /* 0x000fe4000fffe1ff */
[----:B------:R-:W1:Y:S02]  /*0a50*/  LDCU.64 UR4, c[0x0][0x778] ;  /* 0x0000ef00ff0477ac */ /* 0x000e640008000a00 */
[----:B---3--:R-:W-:-:S04]  /*0a60*/  USHF.R.U32.HI UR7, URZ, UR8, UR7 ;  /* 0x00000008ff077299 */ /* 0x008fc80008011607 */
[----:B------:R-:W-:-:S04]  /*0a70*/  UIADD3 UR11, UPT, UPT, UR11, UR7, URZ ;  /* 0x000000070b0b7290 */ /* 0x000fc8000fffe0ff */
[----:B----4-:R-:W-:-:S03]  /*0a80*/  USHF.R.U32.HI UR11, URZ, UR10, UR11 ;  /* 0x0000000aff0b7299 */ /* 0x010fc6000801160b */
[----:B------:R-:W3:Y:S01]  /*0a90*/  LDCU.U8 UR7, c[0x0][0x780] ;  /* 0x0000f000ff0777ac */ /* 0x000ee20008000000 */
[----:B------:R-:W-:-:S04]  /*0aa0*/  UIADD3 UR11, UPT, UPT, -UR11, URZ, URZ ;  /* 0x000000ff0b0b7290 */ /* 0x000fc8000fffe1ff */
[----:B------:R-:W-:-:S04]  /*0ab0*/  UIMAD UR6, UR11, UR6, UR9 ;  /* 0x000000060b0672a4 */ /* 0x000fc8000f8e0209 */
[----:B-1----:R-:W-:-:S03]  /*0ac0*/  UIMAD.WIDE.U32 UR12, UR6, UR5, URZ ;  /* 0x00000005060c72a5 */ /* 0x002fc6000f8e00ff */
[----:B------:R-:W1:Y:S04]  /*0ad0*/  LDCU.U8 UR11, c[0x0][0x781] ;  /* 0x0000f020ff0b77ac */ /* 0x000e680008000000 */
[----:B------:R-:W-:Y:S02]  /*0ae0*/  UMOV UR5, UR13 ;  /* 0x0000000d00057c82 */ /* 0x000fe40008000000 */
[----:B------:R-:W-:Y:S02]  /*0af0*/  UIADD3 UR16, UPT, UPT, UR6, -UR5, URZ ;  /* 0x8000000506107290 */ /* 0x000fe4000fffe0ff */
[----:B------:R-:W4:Y:S02]  /*0b00*/  LDCU.U8 UR13, c[0x0][0x774] ;  /* 0x0000ee80ff0d77ac */ /* 0x000f240008000000 */
[----:B---3--:R-:W-:Y:S01]  /*0b10*/  USHF.R.U32.HI UR16, URZ, UR7, UR16 ;  /* 0x00000007ff107299 */ /* 0x008fe20008011610 */
[----:B------:R-:W3:Y:S03]  /*0b20*/  LDCU.U8 UR12, c[0x0][0x775] ;  /* 0x0000eea0ff0c77ac */ /* 0x000ee60008000000 */
[----:B------:R-:W-:Y:S01]  /*0b30*/  UIADD3 UR16, UPT, UPT, UR5, UR16, URZ ;  /* 0x0000001005107290 */ /* 0x000fe2000fffe0ff */
[----:B------:R-:W3:Y:S03]  /*0b40*/  LDCU UR5, c[0x0][0x76c] ;  /* 0x0000ed80ff0577ac */ /* 0x000ee60008000800 */
[----:B-1----:R-:W-:-:S04]  /*0b50*/  USHF.R.U32.HI UR16, URZ, UR11, UR16 ;  /* 0x0000000bff107299 */ /* 0x002fc80008011610 */
[----:B-----5:R-:W-:-:S04]  /*0b60*/  UIMAD.WIDE.U32 UR14, UR16, UR14, URZ ;  /* 0x0000000e100e72a5 */ /* 0x020fc8000f8e00ff */
[----:B------:R-:W-:-:S04]  /*0b70*/  UIADD3 UR14, UPT, UPT, UR16, -UR15, URZ ;  /* 0x8000000f100e7290 */ /* 0x000fc8000fffe0ff */
[----:B----4-:R-:W-:-:S04]  /*0b80*/  USHF.R.U32.HI UR14, URZ, UR13, UR14 ;  /* 0x0000000dff0e7299 */ /* 0x010fc8000801160e */
[----:B------:R-:W-:-:S04]  /*0b90*/  UIADD3 UR14, UPT, UPT, UR15, UR14, URZ ;  /* 0x0000000e0f0e7290 */ /* 0x000fc8000fffe0ff */
[----:B---3--:R-:W-:-:S04]  /*0ba0*/  USHF.R.U32.HI UR14, URZ, UR12, UR14 ;  /* 0x0000000cff0e7299 */ /* 0x008fc8000801160e */
[----:B------:R-:W-:-:S04]  /*0bb0*/  UIADD3 UR14, UPT, UPT, -UR14, URZ, URZ ;  /* 0x000000ff0e0e7290 */ /* 0x000fc8000fffe1ff */
[----:B------:R-:W-:Y:S02]  /*0bc0*/  UIMAD UR5, UR14, UR5, UR16 ;  /* 0x000000050e0572a4 */ /* 0x000fe4000f8e0210 */
[----:B------:R-:W-:Y:S02]  /*0bd0*/  UIADD3 UR16, UPT, UPT, -UR16, URZ, URZ ;  /* 0x000000ff10107290 */ /* 0x000fe4000fffe1ff */
[----:B------:R-:W-:Y:S02]  /*0be0*/  UIADD3 UR5, UPT, UPT, UR5, UR5, URZ ;  /* 0x0000000505057290 */ /* 0x000fe4000fffe0ff */
[----:B------:R-:W-:Y:S02]  /*0bf0*/  UIMAD UR4, UR16, UR4, UR6 ;  /* 0x00000004100472a4 */ /* 0x000fe4000f8e0206 */
[----:B------:R-:W-:-:S04]  /*0c00*/  ULOP3.LUT UR5, UR5, UR23, URZ, 0xfc, !UPT ;  /* 0x0000001705057292 */ /* 0x000fc8000f8efcff */
[----:B------:R-:W-:Y:S02]  /*0c10*/  MOV R5, UR4 ;  /* 0x0000000400057c02 */ /* 0x000fe40008000f00 */
[----:B------:R-:W-:Y:S01]  /*0c20*/  IMAD.U32 R4, RZ, RZ, UR5 ;  /* 0x00000005ff047e24 */ /* 0x000fe2000f8e00ff */
[----:B--2---:R1:W2:Y:S01]  /*0c30*/  SHFL.IDX PT, R2, R19, 0x7, 0x1f ;  /* 0x00e01f0013027f89 */ /* 0x0042a200000e0000 */
[----:B------:R-:W-:Y:S05]  /*0c40*/  BRA.U UP0, `(.L_x_18) ;  /* 0x0000000500807547 */ /* 0x000fea000b800000 */
[----:B------:R-:W3:Y:S01]  /*0c50*/  LDC R7, c[0x0][0x374] ;  /* 0x0000dd00ff077b82 */ /* 0x000ee20000000800 */
[----:B--2---:R-:W-:Y:S01]  /*0c60*/  SHF.R.S32.HI R3, RZ, 0x1f, R2 ;  /* 0x0000001fff037819 */ /* 0x004fe20000011402 */
[----:B------:R-:W-:Y:S02]  /*0c70*/  IMAD.U32 R18, RZ, RZ, UR9 ;  /* 0x00000009ff127e24 */ /* 0x000fe4000f8e00ff */
[----:B------:R-:W-:Y:S01]  /*0c80*/  IMAD.MOV.U32 R10, RZ, RZ, RZ ;  /* 0x000000ffff0a7224 */ /* 0x000fe200078e00ff */
[----:B------:R-:W-:Y:S01]  /*0c90*/  LEA.HI R16, R3, R2, RZ, 0x8 ;  /* 0x0000000203107211 */ /* 0x000fe200078f40ff */
[----:B------:R-:W-:Y:S02]  /*0ca0*/  IMAD.MOV.U32 R15, RZ, RZ, RZ ;  /* 0x000000ffff0f7224 */ /* 0x000fe400078e00ff */
[----:B------:R-:W3:Y:S01]  /*0cb0*/  LDC R6, c[0x0][0x370] ;  /* 0x0000dc00ff067b82 */ /* 0x000ee20000000800 */
[----:B------:R-:W-:Y:S02]  /*0cc0*/  LOP3.LUT R3, R16, 0xffffff00, RZ, 0xc0, !PT ;  /* 0xffffff0010037812 */ /* 0x000fe400078ec0ff */
[----:B------:R-:W-:-:S02]  /*0cd0*/  SHF.R.S32.HI R0, RZ, 0x8, R16 ;  /* 0x00000008ff007819 */ /* 0x000fc40000011410 */
[----:B------:R-:W-:Y:S02]  /*0ce0*/  ISETP.NE.AND P0, PT, R2, R3, PT ;  /* 0x000000030200720c */ /* 0x000fe40003f05270 */
[----:B------:R-:W-:Y:S01]  /*0cf0*/  LEA.HI.SX32 R16, R16, 0xffffffff, 0x18 ;  /* 0xffffffff10107811 */ /* 0x000fe200078fc2ff */
[----:B------:R-:W2:Y:S01]  /*0d00*/  LDC R17, c[0x0][0x378] ;  /* 0x0000de00ff117b82 */ /* 0x000ea20000000800 */
[----:B------:R-:W-:-:S07]  /*0d10*/  ISETP.LT.AND P0, PT, R2, RZ, P0 ;  /* 0x000000ff0200720c */ /* 0x000fce0000701270 */
[----:B------:R-:W4:Y:S06]  /*0d20*/  LDC R12, c[0x0][0x770] ;  /* 0x0001dc00ff0c7b82 */ /* 0x000f2c0000000800 */
[----:B------:R-:W-:Y:S02]  /*0d30*/  @!P0 IMAD.MOV R16, RZ, RZ, R0 ;  /* 0x000000ffff108224 */ /* 0x000fe400078e0200 */
[----:B------:R-:W1:Y:S01]  /*0d40*/  LDC R11, c[0x0][0x76c] ;  /* 0x0001db00ff0b7b82 */ /* 0x000e620000000800 */
[----:B---3--:R-:W-:Y:S02]  /*0d50*/  IMAD R6, R7, R6, RZ ;  /* 0x0000000607067224 */ /* 0x008fe400078e02ff */
[----:B------:R-:W-:-:S05]  /*0d60*/  IMAD.MOV.U32 R0, RZ, RZ, 0x1 ;  /* 0x00000001ff007424 */ /* 0x000fca00078e00ff */
[----:B------:R-:W3:Y:S01]  /*0d70*/  LDC.64 R8, c[0x0][0x760] ;  /* 0x0001d800ff087b82 */ /* 0x000ee20000000a00 */
[----:B--2---:R-:W-:Y:S02]  /*0d80*/  IMAD R17, R6, R17, RZ ;  /* 0x0000001106117224 */ /* 0x004fe400078e02ff */
[----:B------:R-:W-:-:S03]  /*0d90*/  IMAD.MOV.U32 R6, RZ, RZ, -0x1 ;  /* 0xffffffffff067424 */ /* 0x000fc600078e00ff */
[----:B------:R-:W-:Y:S02]  /*0da0*/  LEA.HI R17, R17, R17, RZ, 0x1 ;  /* 0x0000001111117211 */ /* 0x000fe400078f08ff */
[----:B------:R-:W2:Y:S02]  /*0db0*/  LDC.64 R2, c[0x0][0x778] ;  /* 0x0001de00ff027b82 */ /* 0x000ea40000000a00 */
[----:B----4-:R-:W-:-:S07]  /*0dc0*/  SHF.R.S32.HI R17, RZ, 0x1, R17 ;  /* 0x00000001ff117819 */ /* 0x010fce0000011411 */
.L_x_23:
[----:B------:R-:W-:-:S04]  /*0dd0*/  LEA.HI R13, R4, R4, RZ, 0x1 ;  /* 0x00000004040d7211 */ /* 0x000fc800078f08ff */
[----:B------:R-:W-:Y:S02]  /*0de0*/  LOP3.LUT R7, R13, 0xfffffffe, RZ, 0xc0, !PT ;  /* 0xfffffffe0d077812 */ /* 0x000fe400078ec0ff */
[----:B------:R-:W-:Y:S02]  /*0df0*/  SHF.R.S32.HI R13, RZ, 0x1, R13 ;  /* 0x00000001ff0d7819 */ /* 0x000fe4000001140d */
[----:B------:R-:W-:-:S03]  /*0e00*/  ISETP.NE.AND P0, PT, R4, R7, PT ;  /* 0x000000070400720c */ /* 0x000fc60003f05270 */
[----:B------:R-:W-:Y:S01]  /*0e10*/  VIADD R7, R13, 0xffffffff ;  /* 0xffffffff0d077836 */ /* 0x000fe20000000000 */
[----:B------:R-:W-:-:S13]  /*0e20*/  ISETP.LT.AND P0, PT, R4, RZ, P0 ;  /* 0x000000ff0400720c */ /* 0x000fda0000701270 */
[----:B------:R-:W-:-:S05]  /*0e30*/  @!P0 IMAD.MOV R7, RZ, RZ, R13 ;  /* 0x000000ffff078224 */ /* 0x000fca00078e020d */
[----:B------:R-:W-:-:S13]  /*0e40*/  ISETP.GE.AND P0, PT, R7, R16, PT ;  /* 0x000000100700720c */ /* 0x000fda0003f06270 */
[----:B------:R-:W-:Y:S05]  /*0e50*/  @P0 BRA `(.L_x_19) ;  /* 0x0000000000940947 */ /* 0x000fea0003800000 */
[----:B------:R-:W-:-:S04]  /*0e60*/  SHF.L.U32 R14, R7, 0x8, RZ ;  /* 0x00000008070e7819 */ /* 0x000fc800000006ff */
[----:B------:R-:W-:-:S13]  /*0e70*/  ISETP.GE.AND P0, PT, R14, R15, PT ;  /* 0x0000000f0e00720c */ /* 0x000fda0003f06270 */
[----:B------:R-:W-:Y:S05]  /*0e80*/  @!P0 BRA `(.L_x_20) ;  /* 0x0000000000388947 */ /* 0x000fea0003800000 */
[----:B------:R-:W-:Y:S01]  /*0e90*/  VIADD R7, R6, 0x1 ;  /* 0x0000000106077836 */ /* 0x000fe20000000000 */
[----:B------:R-:W-:-:S04]  /*0ea0*/  MOV R6, 0xffffffff ;  /* 0xffffffff00067802 */ /* 0x000fc80000000f00 */
[----:B------:R-:W-:-:S13]  /*0eb0*/  ISETP.GT.U32.AND P0, PT, R7, 0x1f, PT ;  /* 0x0000001f0700780c */ /* 0x000fda0003f04070 */
[----:B------:R-:W-:Y:S05]  /*0ec0*/  @P0 BRA `(.L_x_21) ;  /* 0x0000000000240947 */ /* 0x000fea0003800000 */
[----:B------:R-:W-:Y:S01]  /*0ed0*/  ISETP.GT.AND P0, PT, R19, R14, PT ;  /* 0x0000000e1300720c */ /* 0x000fe20003f04270 */
[----:B------:R-:W-:-:S05]  /*0ee0*/  IMAD.MOV.U32 R6, RZ, RZ, -0x1 ;  /* 0xffffffffff067424 */ /* 0x000fca00078e00ff */
[----:B------:R-:W-:-:S07]  /*0ef0*/  SHF.L.U32 R7, R6, R7, RZ ;  /* 0x0000000706077219 */ /* 0x000fce00000006ff */
[----:B------:R-:W-:-:S04]  /*0f00*/  VOTE.ANY R6, PT, P0 ;  /* 0x0000000000067806 */ /* 0x000fc800000e0100 */
[----:B------:R-:W-:-:S05]  /*0f10*/  LOP3.LUT P0, R7, R6, RZ, R7, 0xa0, !PT ;  /* 0x000000ff06077212 */ /* 0x000fca000780a007 */
[----:B------:R-:W-:-:S05]  /*0f20*/  VIADD R6, R7, 0xffffffff ;  /* 0xffffffff07067836 */ /* 0x000fca0000000000 */
[----:B------:R-:W-:-:S04]  /*0f30*/  LOP3.LUT R7, R7, R6, RZ, 0xc, !PT ;  /* 0x0000000607077212 */ /* 0x000fc800078e0cff */
[----:B------:R-:W4:Y:S02]  /*0f40*/  POPC R6, R7 ;  /* 0x0000000700067309 */ /* 0x000f240000000000 */
[----:B----4-:R-:W-:-:S07]  /*0f50*/  SEL R6, R6, 0xffffffff, P0 ;  /* 0xffffffff06067807 */ /* 0x010fce0000000000 */
.L_x_21:
[----:B------:R4:W3:Y:S02]  /*0f60*/  SHFL.IDX PT, R15, R19, R6, 0x1f ;  /* 0x00001f06130f7589 */ /* 0x0008e400000e0000 */
.L_x_20:
[----:B------:R-:W5:Y:S01]  /*0f70*/  S2R R13, SR_CgaCtaId ;  /* 0x00000000000d7919 */ /* 0x000f620000008800 */
[----:B------:R-:W-:Y:S01]  /*0f80*/  MOV R14, 0x400 ;  /* 0x00000400000e7802 */ /* 0x000fe20000000f00 */
[----:B------:R-:W-:-:S03]  /*0f90*/  IMAD.U32 R21, R0, -0x80000000, RZ ;  /* 0x8000000000157824 */ /* 0x000fc600078e00ff */
[----:B-----5:R-:W-:-:S05]  /*0fa0*/  LEA R13, R13, R14, 0x18 ;  /* 0x0000000e0d0d7211 */ /* 0x020fca00078ec0ff */
[----:B------:R-:W-:-:S04]  /*0fb0*/  IMAD R14, R10, 0x8, R13 ;  /* 0x000000080a0e7824 */ /* 0x000fc800078e020d */
[----:B------:R-:W5:Y:S02]  /*0fc0*/  SYNCS.PHASECHK.TRANS64.TRYWAIT P0, [R14+URZ+0xa0], R21 ;  /* 0x0000a0150e0075a7 */ /* 0x000f6400080011ff */
[----:B-----5:R-:W-:Y:S05]  /*0fd0*/  @!P0 BRA `(.L_x_22) ;  /* 0x0000004c00648947 */ /* 0x020fea0003800000 */
.L_x_88:
[----:B------:R-:W-:Y:S01]  /*0fe0*/  ELECT P0, URZ, PT ;  /* 0x0000000000ff782f */ /* 0x000fe20003800000 */
[----:B------:R-:W-:-:S12]  /*0ff0*/  IMAD.MOV.U32 R7, RZ, RZ, 0x1 ;  /* 0x00000001ff077424 */ /* 0x000fd800078e00ff */
[C---:B------:R-:W-:Y:S02]  /*1000*/  @P0 IMAD R13, R10.reuse, 0x10, R13 ;  /* 0x000000100a0d0824 */ /* 0x040fe400078e020d */
[----:B------:R-:W-:-:S03]  /*1010*/  VIADD R10, R10, 0x1 ;  /* 0x000000010a0a7836 */ /* 0x000fc60000000000 */
[----:B------:R4:W-:Y:S02]  /*1020*/  @P0 STS.128 [R13+0x32c10], R4 ;  /* 0x032c10040d000388 */ /* 0x0009e40000000c00 */
[----:B------:R-:W-:Y:S01]  /*1030*/  ISETP.NE.AND P0, PT, R10, 0x2, PT ;  /* 0x000000020a00780c */ /* 0x000fe20003f05270 */
[----:B------:R5:W-:Y:S06]  /*1040*/  MEMBAR.ALL.CTA ;  /* 0x0000000000007992 */ /* 0x000bec0000008000 */
[----:B-----5:R-:W5:Y:S01]  /*1050*/  FENCE.VIEW.ASYNC.S ;  /* 0x00000000000073c6 */ /* 0x020f620000000000 */
[----:B----4-:R-:W-:-:S02]  /*1060*/  SEL R21, RZ, 0x1, P0 ;  /* 0x00000001ff157807 */ /* 0x010fc40000000000 */
[----:B------:R-:W-:Y:S02]  /*1070*/  SEL R10, R10, RZ, P0 ;  /* 0x000000ff0a0a7207 */ /* 0x000fe40000000000 */
[----:B------:R-:W-:Y:S01]  /*1080*/  LOP3.LUT R0, R0, R21, RZ, 0x3c, !PT ;  /* 0x0000001500007212 */ /* 0x000fe200078e3cff */
[----:B-----5:R-:W-:Y:S06]  /*1090*/  BAR.SYNC.DEFER_BLOCKING 0x4, 0x20 ;  /* 0x0100800000007b1d */ /* 0x020fec0000010000 */
[----:B------:R4:W-:Y:S02]  /*10a0*/  SYNCS.ARRIVE.TRANS64.ART0 RZ, [R14+URZ+0x90], R7 ;  /* 0x000090070eff79a7 */ /* 0x0009e400085000ff */
.L_x_19:
[----:B------:R-:W-:-:S04]  /*10b0*/  IMAD.IADD R18, R17, 0x1, R18 ;  /* 0x0000000111127824 */ /* 0x000fc800078e0212 */
[C---:B---3--:R-:W-:Y:S01]  /*10c0*/  IMAD.HI.U32 R5, R18.reuse, R9, RZ ;  /* 0x0000000912057227 */ /* 0x048fe200078e00ff */
[----:B------:R-:W-:-:S04]  /*10d0*/  ISETP.GE.AND P0, PT, R18, 0x200, PT ;  /* 0x000002001200780c */ /* 0x000fc80003f06270 */
[----:B------:R-:W-:-:S04]  /*10e0*/  IADD3 R4, PT, PT, R18, -R5, RZ ;  /* 0x8000000512047210 */ /* 0x000fc80007ffe0ff */
[----:B------:R-:W-:-:S05]  /*10f0*/  SHF.R.U32.HI R4, RZ, UR8, R4 ;  /* 0x00000008ff047c19 */ /* 0x000fca0008011604 */
[----:B------:R-:W-:-:S05]  /*1100*/  IMAD.IADD R5, R5, 0x1, R4 ;  /* 0x0000000105057824 */ /* 0x000fca00078e0204 */
[----:B------:R-:W-:-:S04]  /*1110*/  SHF.R.U32.HI R5, RZ, UR10, R5 ;  /* 0x0000000aff057c19 */ /* 0x000fc80008011605 */
[----:B------:R-:W-:-:S05]  /*1120*/  IADD3 R5, PT, PT, -R5, RZ, RZ ;  /* 0x000000ff05057210 */ /* 0x000fca0007ffe1ff */
[----:B----4-:R-:W-:-:S04]  /*1130*/  IMAD R14, R8, R5, R18 ;  /* 0x00000005080e7224 */ /* 0x010fc800078e0212 */
[----:B--2---:R-:W-:-:S04]  /*1140*/  IMAD.HI.U32 R5, R14, R3, RZ ;  /* 0x000000030e057227 */ /* 0x004fc800078e00ff */
[----:B------:R-:W-:-:S05]  /*1150*/  IMAD.IADD R4, R14, 0x1, -R5 ;  /* 0x000000010e047824 */ /* 0x000fca00078e0a05 */
[----:B------:R-:W-:-:S04]  /*1160*/  SHF.R.U32.HI R4, RZ, UR7, R4 ;  /* 0x00000007ff047c19 */ /* 0x000fc80008011604 */
[----:B------:R-:W-:-:S04]  /*1170*/  IADD3 R5, PT, PT, R5, R4, RZ ;  /* 0x0000000405057210 */ /* 0x000fc80007ffe0ff */
[----:B------:R-:W-:-:S05]  /*1180*/  SHF.R.U32.HI R5, RZ, UR11, R5 ;  /* 0x0000000bff057c19 */ /* 0x000fca0008011605 */
[----:B------:R-:W-:-:S04]  /*1190*/  IMAD.HI.U32 R7, R5, R12, RZ ;  /* 0x0000000c05077227 */ /* 0x000fc800078e00ff */
[----:B------:R-:W-:-:S05]  /*11a0*/  IMAD.IADD R4, R5, 0x1, -R7 ;  /* 0x0000000105047824 */ /* 0x000fca00078e0a07 */
[----:B------:R-:W-:-:S04]  /*11b0*/  SHF.R.U32.HI R4, RZ, UR13, R4 ;  /* 0x0000000dff047c19 */ /* 0x000fc80008011604 */
[----:B------:R-:W-:-:S04]  /*11c0*/  IADD3 R4, PT, PT, R7, R4, RZ ;  /* 0x0000000407047210 */ /* 0x000fc80007ffe0ff */
[----:B------:R-:W-:-:S05]  /*11d0*/  SHF.R.U32.HI R4, RZ, UR12, R4 ;  /* 0x0000000cff047c19 */ /* 0x000fca0008011604 */
[----:B------:R-:W-:-:S04]  /*11e0*/  IMAD.MOV R4, RZ, RZ, -R4 ;  /* 0x000000ffff047224 */ /* 0x000fc800078e0a04 */
[----:B-1----:R-:W-:Y:S01]  /*11f0*/  IMAD R4, R11, R4, R5 ;  /* 0x000000040b047224 */ /* 0x002fe200078e0205 */
[----:B------:R-:W-:-:S03]  /*1200*/  IADD3 R5, PT, PT, -R5, RZ, RZ ;  /* 0x000000ff05057210 */ /* 0x000fc60007ffe1ff */
[----:B------:R-:W-:Y:S02]  /*1210*/  IMAD.IADD R4, R4, 0x1, R4 ;  /* 0x0000000104047824 */ /* 0x000fe400078e0204 */
[----:B------:R-:W-:-:S03]  /*1220*/  IMAD R5, R2, R5, R14 ;  /* 0x0000000502057224 */ /* 0x000fc600078e020e */
[----:B------:R-:W-:Y:S01]  /*1230*/  LOP3.LUT R4, R4, UR23, RZ, 0xfc, !PT ;  /* 0x0000001704047c12 */ /* 0x000fe2000f8efcff */
[----:B------:R-:W-:Y:S06]  /*1240*/  @!P0 BRA `(.L_x_23) ;  /* 0xfffffff800e08947 */ /* 0x000fec000383ffff */
.L_x_18:
[----:B------:R-:W3:Y:S01]  /*1250*/  S2UR UR4, SR_CgaCtaId ;  /* 0x00000000000479c3 */ /* 0x000ee20000008800 */
[----:B------:R-:W-:Y:S01]  /*1260*/  UMOV UR5, 0x400 ;  /* 0x0000040000057882 */ /* 0x000fe20000000000 */
[----:B------:R-:W-:Y:S01]  /*1270*/  IMAD.U32 R6, R0, -0x80000000, RZ ;  /* 0x8000000000067824 */ /* 0x000fe200078e00ff */
[C---:B------:R-:W-:Y:S01]  /*1280*/  ISETP.NE.AND P0, PT, R10.reuse, 0x1, PT ;  /* 0x000000010a00780c */ /* 0x040fe20003f05270 */
[----:B------:R-:W-:-:S05]  /*1290*/  VIADD R3, R10, 0x2 ;  /* 0x000000020a037836 */ /* 0x000fca0000000000 */
[----:B------:R-:W-:Y:S01]  /*12a0*/  SEL R3, R3, 0x1, P0 ;  /* 0x0000000103037807 */ /* 0x000fe20000000000 */
[----:B---3--:R-:W-:-:S06]  /*12b0*/  ULEA UR5, UR4, UR5, 0x18 ;  /* 0x0000000504057291 */ /* 0x008fcc000f8ec0ff */
[----:B--2---:R-:W-:-:S04]  /*12c0*/  LEA R2, R10, UR5, 0x3 ;  /* 0x000000050a027c11 */ /* 0x004fc8000f8e18ff */
[----:B------:R-:W2:Y:S02]  /*12d0*/  SYNCS.PHASECHK.TRANS64.TRYWAIT P1, [R2+URZ+0xa0], R6 ;  /* 0x0000a006020075a7 */ /* 0x000ea400080211ff */
[----:B--2---:R-:W-:Y:S05]  /*12e0*/  @!P1 BRA `(.L_x_24) ;  /* 0x0000004800b89947 */ /* 0x004fea0003800000 */
.L_x_90:
[----:B------:R-:W-:Y:S02]  /*12f0*/  ELECT P2, URZ, PT ;  /* 0x0000000000ff782f */ /* 0x000fe40003840000 */
[C---:B------:R-:W-:Y:S01]  /*1300*/  ISETP.NE.AND P0, PT, R3.reuse, 0x2, PT ;  /* 0x000000020300780c */ /* 0x040fe20003f05270 */
[----:B--2---:R-:W-:Y:S02]  /*1310*/  IMAD.MOV.U32 R7, RZ, RZ, RZ ;  /* 0x000000ffff077224 */ /* 0x004fe400078e00ff */
[----:B------:R-:W-:Y:S01]  /*1320*/  IMAD.MOV.U32 R11, RZ, RZ, 0x1 ;  /* 0x00000001ff0b7424 */ /* 0x000fe200078e00ff */
[----:B------:R-:W-:Y:S02]  /*1330*/  ISETP.EQ.XOR P1, PT, R10, 0x1, !P0 ;  /* 0x000000010a00780c */ /* 0x000fe40004722a70 */
[----:B------:R-:W-:Y:S02]  /*1340*/  SEL R3, R3, RZ, P0 ;  /* 0x000000ff03037207 */ /* 0x000fe40000000000 */
[----:B------:R-:W-:-:S02]  /*1350*/  SEL R9, RZ, 0x1, !P1 ;  /* 0x00000001ff097807 */ /* 0x000fc40004800000 */
[----:B------:R-:W-:Y:S02]  /*1360*/  LEA R3, R3, UR5, 0x3 ;  /* 0x0000000503037c11 */ /* 0x000fe4000f8e18ff */
[----:B------:R-:W-:Y:S01]  /*1370*/  @P2 LEA R10, R10, UR5, 0x4 ;  /* 0x000000050a0a2c11 */ /* 0x000fe2000f8e20ff */
[----:B------:R-:W-:Y:S01]  /*1380*/  @P2 IMAD.MOV.U32 R6, RZ, RZ, -0x1 ;  /* 0xffffffffff062424 */ /* 0x000fe200078e00ff */
[----:B------:R-:W-:-:S04]  /*1390*/  LOP3.LUT R9, R0, R9, RZ, 0x3c, !PT ;  /* 0x0000000900097212 */ /* 0x000fc800078e3cff */
[----:B------:R3:W-:Y:S01]  /*13a0*/  @P2 STS.128 [R10+0x32c10], R4 ;  /* 0x032c10040a002388 */ /* 0x0007e20000000c00 */
[----:B------:R-:W-:Y:S01]  /*13b0*/  IMAD.U32 R8, R9, -0x80000000, RZ ;  /* 0x8000000009087824 */ /* 0x000fe200078e00ff */
[----:B------:R2:W-:Y:S06]  /*13c0*/  MEMBAR.ALL.CTA ;  /* 0x0000000000007992 */ /* 0x0005ec0000008000 */
[----:B--2---:R-:W2:Y:S02]  /*13d0*/  FENCE.VIEW.ASYNC.S ;  /* 0x00000000000073c6 */ /* 0x004ea40000000000 */
[----:B--2---:R-:W-:Y:S06]  /*13e0*/  BAR.SYNC.DEFER_BLOCKING 0x4, 0x20 ;  /* 0x0100800000007b1d */ /* 0x004fec0000010000 */
[----:B------:R3:W-:Y:S01]  /*13f0*/  SYNCS.ARRIVE.TRANS64.ART0 RZ, [R2+URZ+0x90], R11 ;  /* 0x0000900b02ff79a7 */ /* 0x0007e200085000ff */
[----:B------:R-:W2:Y:S02]  /*1400*/  SYNCS.PHASECHK.TRANS64.TRYWAIT P0, [R3+URZ+0xa0], R8 ;  /* 0x0000a008030075a7 */ /* 0x000ea400080011ff */
[----:B--23--:R-:W-:Y:S05]  /*1410*/  @!P0 BRA `(.L_x_25) ;  /* 0x0000004800848947 */ /* 0x00cfea0003800000 */
.L_x_17:
[----:B------:R-:W-:Y:S01]  /*1420*/  ISETP.NE.AND P0, PT, R78, 0x5, PT ;  /* 0x000000054e00780c */ /* 0x000fe20003f05270 */
[----:B------:R-:W-:-:S04]  /*1430*/  ULEA.HI UR14, UR4, UR4, URZ, 0x1 ;  /* 0x00000004040e7291 */ /* 0x000fc8000f8f08ff */
[----:B------:R-:W-:-:S04]  /*1440*/  ULOP3.LUT UR22, UR14, 0xfffffffe, URZ, 0xc0, !UPT ;  /* 0xfffffffe0e167892 */ /* 0x000fc8000f8ec0ff */
[----:B------:R-:W-:-:S04]  /*1450*/  UIADD3 UR15, UPT, UPT, -UR22, UR4, URZ ;  /* 0x00000004160f7290 */ /* 0x000fc8000fffe1ff */
[----:B------:R-:W-:Y:S08]  /*1460*/  @P0 BRA `(.L_x_26) ;  /* 0x0000000800580947 */ /* 0x000ff00003800000 */
[----:B------:R-:W-:Y:S02]  /*1470*/  UMOV UR34, 0x400 ;  /* 0x0000040000227882 */ /* 0x000fe40000000000 */
[----:B------:R-:W-:-:S09]  /*1480*/  ULEA UR34, UR4, UR34, 0x18 ;  /* 0x0000002204227291 */ /* 0x000fd2000f8ec0ff */
[----:B------:R-:W3:Y:S02]  /*1490*/  SYNCS.PHASECHK.TRANS64.TRYWAIT P0, [UR34+0x90], RZ ;  /* 0x000090ffff0075a7 */ /* 0x000ee40008001122 */
[----:B---3--:R-:W-:Y:S05]  /*14a0*/  @!P0 BRA `(.L_x_27) ;  /* 0x0000004800788947 */ /* 0x008fea0003800000 */
.L_x_93:
[----:B------:R-:W4:Y:S01]  /*14b0*/  LDS.128 R4, [UR34+0x32c10] ;  /* 0x032c1022ff047984 */ /* 0x000f220008000c00 */
[----:B---3--:R-:W-:Y:S01]  /*14c0*/  HFMA2 R0, -RZ, RZ, 0, 5.9604644775390625e-08 ;  /* 0x00000001ff007431 */ /* 0x008fe200000001ff */
[----:B------:R-:W-:Y:S01]  /*14d0*/  UMOV UR37, 0x1 ;  /* 0x0000000100257882 */ /* 0x000fe20000000000 */
[----:B------:R-:W-:Y:S01]  /*14e0*/  UMOV UR36, URZ ;  /* 0x000000ff00247c82 */ /* 0x000fe20008000000 */
[----:B------:R3:W-:Y:S06]  /*14f0*/  MEMBAR.ALL.CTA ;  /* 0x0000000000007992 */ /* 0x0007ec0000008000 */
[----:B---3--:R-:W3:Y:S02]  /*1500*/  FENCE.VIEW.ASYNC.S ;  /* 0x00000000000073c6 */ /* 0x008ee40000000000 */
[----:B---3--:R3:W-:Y:S01]  /*1510*/  SYNCS.ARRIVE.TRANS64.ART0 RZ, [UR34+0xa0], R0 ;  /* 0x0000a000ffff79a7 */ /* 0x0087e20008500022 */
[----:B----4-:R-:W-:-:S13]  /*1520*/  ISETP.NE.AND P0, PT, R7, 0x1, PT ;  /* 0x000000010700780c */ /* 0x010fda0003f05270 */
[----:B---3--:R-:W-:Y:S05]  /*1530*/  @P0 BRA `(.L_x_28) ;  /* 0x00000004009c0947 */ /* 0x008fea0003800000 */
[----:B------:R-:W-:Y:S01]  /*1540*/  R2UR UR5, R4 ;  /* 0x00000000040572ca */ /* 0x000fe200000e0000 */
[----:B------:R-:W-:Y:S01]  /*1550*/  IMAD.MOV.U32 R8, RZ, RZ, 0x1 ;  /* 0x00000001ff087424 */ /* 0x000fe200078e00ff */
[----:B------:R-:W-:Y:S01]  /*1560*/  R2UR UR12, R5 ;  /* 0x00000000050c72ca */ /* 0x000fe200000e0000 */
[----:B------:R-:W-:Y:S01]  /*1570*/  IMAD.MOV.U32 R2, RZ, RZ, RZ ;  /* 0x000000ffff027224 */ /* 0x000fe200078e00ff */
[----:B------:R-:W-:Y:S01]  /*1580*/  R2UR UR28, R6 ;  /* 0x00000000061c72ca */ /* 0x000fe200000e0000 */
[----:B------:R-:W3:Y:S01]  /*1590*/  LDCU.64 UR46, c[0x0][0x348] ;  /* 0x00006900ff2e77ac */ /* 0x000ee20008000a00 */
[----:B------:R-:W-:Y:S01]  /*15a0*/  UMOV UR37, 0x1 ;  /* 0x0000000100257882 */ /* 0x000fe20000000000 */
[----:B------:R-:W-:-:S12]  /*15b0*/  UMOV UR36, URZ ;  /* 0x000000ff00247c82 */ /* 0x000fd80008000000 */
.L_x_34:
[----:B------:R-:W-:Y:S02]  /*15c0*/  USHF.L.U32 UR4, UR37, 0x1f, URZ ;  /* 0x0000001f25047899 */ /* 0x000fe400080006ff */
[----:B-1----:R-:W-:Y:S02]  /*15d0*/  ULEA UR6, UR36, UR34, 0x3 ;  /* 0x0000002224067291 */ /* 0x002fe4000f8e18ff */
[----:B---3--:R-:W-:Y:S02]  /*15e0*/  UIADD3 UR42, UP2, UPT, UR46, 0xc0, URZ ;  /* 0x000000c02e2a7890 */ /* 0x008fe4000ff5e0ff */
[----:B------:R-:W-:Y:S01]  /*15f0*/  MOV R0, UR4 ;  /* 0x0000000400007c02 */ /* 0x000fe20008000f00 */
[----:B------:R-:W-:Y:S02]  /*1600*/  ULEA.HI UR4, UR5, UR5, URZ, 0x1 ;  /* 0x0000000505047291 */ /* 0x000fe4000f8f08ff */
[----:B------:R-:W-:Y:S02]  /*1610*/  ULEA UR27, UR12, UR23, 0x1 ;  /* 0x000000170c1b7291 */ /* 0x000fe4000f8e08ff */
[----:B------:R1:W3:Y:S01]  /*1620*/  SYNCS.PHASECHK.TRANS64.TRYWAIT P1, [UR6+0x38], R0 ;  /* 0x00003800ff0075a7 */ /* 0x0002e20008021106 */
[----:B------:R-:W-:-:S02]  /*1630*/  ULOP3.LUT UR6, UR4, 0xfffffffe, URZ, 0xc0, !UPT ;  /* 0xfffffffe04067892 */ /* 0x000fc4000f8ec0ff */
[----:B------:R-:W-:Y:S02]  /*1640*/  USHF.R.S32.HI UR4, URZ, 0x1, UR4 ;  /* 0x00000001ff047899 */ /* 0x000fe40008011404 */
[----:B------:R-:W-:Y:S02]  /*1650*/  UISETP.NE.AND UP4, UPT, UR5, UR6, UPT ;  /* 0x000000060500728c */ /* 0x000fe4000bf85270 */
[----:B------:R-:W-:Y:S02]  /*1660*/  UIADD3 UR7, UPT, UPT, UR4, -0x1, URZ ;  /* 0xffffffff04077890 */ /* 0x000fe4000fffe0ff */
[----:B------:R-:W-:Y:S02]  /*1670*/  UISETP.LT.AND UP4, UPT, UR5, URZ, UP4 ;  /* 0x000000ff0500728c */ /* 0x000fe4000a781270 */
[----:B------:R-:W-:Y:S02]  /*1680*/  UIADD3 UR44, UP3, UPT, UR46, 0x40, URZ ;  /* 0x000000402e2c7890 */ /* 0x000fe4000ff7e0ff */
[----:B------:R-:W-:-:S02]  /*1690*/  UIADD3 UR40, UP1, UPT, UR46, 0x140, URZ ;  /* 0x000001402e287890 */ /* 0x000fc4000ff3e0ff */
[----:B------:R-:W-:Y:S02]  /*16a0*/  UIADD3 UR38, UP0, UPT, UR46, 0x1c0, URZ ;  /* 0x000001c02e267890 */ /* 0x000fe4000ff1e0ff */
[----:B------:R-:W-:Y:S02]  /*16b0*/  UIADD3.X UR43, UPT, UPT, URZ, UR47, URZ, UP2, !UPT ;  /* 0x0000002fff2b7290 */ /* 0x000fe400097fe4ff */
[----:B------:R-:W-:Y:S02]  /*16c0*/  UIADD3.X UR45, UPT, UPT, URZ, UR47, URZ, UP3, !UPT ;  /* 0x0000002fff2d7290 */ /* 0x000fe40009ffe4ff */
[----:B------:R-:W-:Y:S02]  /*16d0*/  @!UP4 UIADD3 UR7, UPT, UPT, UR4, URZ, URZ ;  /* 0x000000ff0407c290 */ /* 0x000fe4000fffe0ff */
[----:B------:R-:W-:Y:S02]  /*16e0*/  UIADD3.X UR41, UPT, UPT, URZ, UR47, URZ, UP1, !UPT ;  /* 0x0000002fff297290 */ /* 0x000fe40008ffe4ff */
[----:B------:R-:W-:-:S02]  /*16f0*/  UIADD3 UR20, UPT, UPT, UR7, UR7, URZ ;  /* 0x0000000707147290 */ /* 0x000fc4000fffe0ff */
[----:B------:R-:W-:Y:S02]  /*1700*/  UIADD3.X UR39, UPT, UPT, URZ, UR47, URZ, UP0, !UPT ;  /* 0x0000002fff277290 */ /* 0x000fe400087fe4ff */
[----:B------:R-:W-:Y:S02]  /*1710*/  USHF.L.U32 UR27, UR27, 0x6, URZ ;  /* 0x000000061b1b7899 */ /* 0x000fe400080006ff */
[----:B------:R-:W-:Y:S02]  /*1720*/  ULEA UR7, UR7, UR21, 0x8 ;  /* 0x0000001507077291 */ /* 0x000fe4000f8e40ff */
[----:B------:R-:W-:Y:S02]  /*1730*/  ULOP3.LUT UR20, UR20, UR23, URZ, 0xfc, !UPT ;  /* 0x0000001714147292 */ /* 0x000fe4000f8efcff */
[----:B------:R-:W-:Y:S01]  /*1740*/  UISETP.NE.AND UP2, UPT, UR23, URZ, UPT ;  /* 0x000000ff1700728c */ /* 0x000fe2000bf45270 */
[----:B------:R-:W-:Y:S01]  /*1750*/  UMOV UR35, URZ ;  /* 0x000000ff00237c82 */ /* 0x000fe20008000000 */
[----:B------:R-:W-:Y:S01]  /*1760*/  UMOV UR18, URZ ;  /* 0x000000ff00127c82 */ /* 0x000fe20008000000 */
[----:B-1----:R-:W-:-:S08]  /*1770*/  UMOV UR10, URZ ;  /* 0x000000ff000a7c82 */ /* 0x002fd00008000000 */
.L_x_32:
[----:B----4-:R-:W-:Y:S02]  /*1780*/  USHF.L.U32 UR6, UR35, 0x7, URZ ;  /* 0x0000000723067899 */ /* 0x010fe400080006ff */
[----:B------:R-:W-:Y:S02]  /*1790*/  UIADD3 UR19, UPT, UPT, UR35, UR35, URZ ;  /* 0x0000002323137290 */ /* 0x000fe4000fffe0ff */
[----:B------:R-:W-:Y:S01]  /*17a0*/  ULEA UR5, UR36, UR34, 0x3 ;  /* 0x0000002224057291 */ /* 0x000fe2000f8e18ff */
[----:B-1-3--:R-:W-:Y:S11]  /*17b0*/  @P1 BRA `(.L_x_29) ;  /* 0x0000000000101947 */ /* 0x00aff60003800000 */
[----:B------:R-:W-:-:S06]  /*17c0*/  USHF.L.U32 UR4, UR37, 0x1f, URZ ;  /* 0x0000001f25047899 */ /* 0x000fcc00080006ff */
[----:B------:R-:W-:-:S04]  /*17d0*/  MOV R0, UR4 ;  /* 0x0000000400007c02 */ /* 0x000fc80008000f00 */
[----:B------:R-:W1:Y:S02]  /*17e0*/  SYNCS.PHASECHK.TRANS64.TRYWAIT P0, [UR5+0x38], R0 ;  /* 0x00003800ff0075a7 */ /* 0x000e640008001105 */
[----:B-1----:R-:W-:Y:S05]  /*17f0*/  @!P0 BRA `(.L_x_30) ;  /* 0x0000004400bc8947 */ /* 0x002fea0003800000 */
.L_x_29:
[----:B------:R-:W-:Y:S05]  /*1800*/  BRA.U UP2, `(.L_x_31) ;  /* 0x00000001020c7547 */ /* 0x000fea000b800000 */
[----:B------:R-:W-:-:S13]  /*1810*/  ELECT P0, URZ, PT ;  /* 0x0000000000ff782f */ /* 0x000fda0003800000 */
[----:B-1----:R-:W-:-:S04]  /*1820*/  @P0 MOV R0, 0xd000 ;  /* 0x0000d00000000802 */ /* 0x002fc80000000f00 */
[----:B------:R3:W-:Y:S03]  /*1830*/  @P0 SYNCS.ARRIVE.TRANS64 RZ, [UR5], R0 ;  /* 0x00000000ffff09a7 */ /* 0x0007e60008000005 */
.L_x_31:
[----:B------:R-:W-:Y:S01]  /*1840*/  ULEA UR4, UR36, UR34, 0xe ;  /* 0x0000002224047291 */ /* 0x000fe2000f8e70ff */
[----:B------:R-:W-:Y:S01]  /*1850*/  PLOP3.LUT P1, PT, PT, PT, PT, 0x80, 0x8 ;  /* 0x000000000008781c */ /* 0x000fe20003f2f070 */
[----:B------:R-:W-:Y:S02]  /*1860*/  ULEA UR24, UR36, UR34, 0xd ;  /* 0x0000002224187291 */ /* 0x000fe4000f8e68ff */
[----:B------:R-:W-:Y:S02]  /*1870*/  ULEA UR16, UR36, UR34, 0xa ;  /* 0x0000002224107291 */ /* 0x000fe4000f8e50ff */
[----:B------:R-:W-:Y:S02]  /*1880*/  UIADD3 UR36, UPT, UPT, UR36, 0x1, URZ ;  /* 0x0000000124247890 */ /* 0x000fe4000fffe0ff */
[----:B------:R-:W-:Y:S02]  /*1890*/  UISETP.GT.U32.AND UP0, UPT, UR35, 0x1e, UPT ;  /* 0x0000001e2300788c */ /* 0x000fe4000bf04070 */
[----:B------:R-:W-:-:S02]  /*18a0*/  UISETP.NE.AND UP1, UPT, UR36, 0x7, UPT ;  /* 0x000000072400788c */ /* 0x000fc4000bf25270 */
[----:B------:R-:W-:Y:S02]  /*18b0*/  ULEA UR8, UR15, UR16, 0x9 ;  /* 0x000000100f087291 */ /* 0x000fe4000f8e48ff */
[----:B------:R-:W-:Y:S01]  /*18c0*/  USEL UR9, URZ, 0x1, UP1 ;  /* 0x00000001ff097887 */ /* 0x000fe20008800000 */
[----:B------:R-:W-:Y:S01]  /*18d0*/  PLOP3.LUT P0, PT, PT, PT, UP0, 0x80, 0x8 ;  /* 0x000000000008781c */ /* 0x000fe20003f0f008 */
[----:B------:R-:W-:Y:S02]  /*18e0*/  ULOP3.LUT UR5, UR5, 0xfefffff8, URZ, 0xc0, !UPT ;  /* 0xfefffff805057892 */ /* 0x000fe4000f8ec0ff */
[----:B------:R-:W-:Y:S02]  /*18f0*/  ULOP3.LUT UR37, UR37, UR9, URZ, 0x3c, !UPT ;  /* 0x0000000925257292 */ /* 0x000fe4000f8e3cff */
[----:B------:R-:W-:Y:S02]  /*1900*/  UIADD3 UR4, UPT, UPT, UR4, 0x5400, URZ ;  /* 0x0000540004047890 */ /* 0x000fe4000fffe0ff */
[----:B------:R-:W-:-:S02]  /*1910*/  USEL UR36, UR36, URZ, UP1 ;  /* 0x000000ff24247287 */ /* 0x000fc40008800000 */
[----:B------:R-:W-:Y:S02]  /*1920*/  UIADD3 UR24, UPT, UPT, UR24, 0x21400, URZ ;  /* 0x0002140018187890 */ /* 0x000fe4000fffe0ff */
[----:B------:R-:W-:Y:S02]  /*1930*/  UIADD3 UR16, UPT, UPT, UR16, 0x2f400, URZ ;  /* 0x0002f40010107890 */ /* 0x000fe4000fffe0ff */
[----:B------:R-:W-:Y:S01]  /*1940*/  UIADD3 UR11, UPT, UPT, UR19, UR15, URZ ;  /* 0x0000000f130b7290 */ /* 0x000fe2000fffe0ff */
[----:B------:R4:W-:Y:S01]  /*1950*/  UTMALDG.2D.2CTA [UR4], [UR44], desc[URZ] ;  /* 0x0000ff042c0075b4 */ /* 0x0009e20008209000 */
[----:B------:R-:W-:Y:S02]  /*1960*/  UIADD3 UR8, UPT, UPT, UR8, 0x31000, URZ ;  /* 0x0003100008087890 */ /* 0x000fe4000fffe0ff */
[----:B------:R-:W-:Y:S02]  /*1970*/  @!UP0 USHF.L.U32 UR32, UR37, 0x1f, URZ ;  /* 0x0000001f25208899 */ /* 0x000fe400080006ff */
[----:B------:R-:W-:Y:S01]  /*1980*/  @!UP0 ULEA UR33, UR36, UR34, 0x3 ;  /* 0x0000002224218291 */ /* 0x000fe2000f8e18ff */
[----:B------:R-:W-:Y:S01]  /*1990*/  UMOV UR26, UR6 ;  /* 0x00000006001a7c82 */ /* 0x000fe20008000000 */
[----:B------:R-:W-:Y:S01]  /*19a0*/  UMOV UR25, UR5 ;  /* 0x0000000500197c82 */ /* 0x000fe20008000000 */
[----:B------:R-:W-:Y:S01]  /*19b0*/  UMOV UR17, UR5 ;  /* 0x0000000500117c82 */ /* 0x000fe20008000000 */
[----:B-1-3--:R-:W-:Y:S01]  /*19c0*/  IMAD.U32 R0, RZ, RZ, UR32 ;  /* 0x00000020ff007e24 */ /* 0x00afe2000f8e00ff */
[----:B------:R-:W-:Y:S01]  /*19d0*/  UMOV UR29, 0x30000 ;  /* 0x00030000001d7882 */ /* 0x000fe20000000000 */
[----:B------:R-:W-:Y:S01]  /*19e0*/  UMOV UR13, UR28 ;  /* 0x0000001c000d7c82 */ /* 0x000fe20008000000 */
[----:B------:R-:W-:Y:S01]  /*19f0*/  UMOV UR9, UR5 ;  /* 0x0000000500097c82 */ /* 0x000fe20008000000 */
[----:B------:R4:W-:Y:S01]  /*1a00*/  UTMALDG.3D.2CTA [UR24], [UR42], desc[URZ] ;  /* 0x0000ff182a0075b4 */ /* 0x0009e20008211000 */
[----:B------:R-:W-:-:S04]  /*1a10*/  UIADD3 UR35, UPT, UPT, UR35, 0x1, URZ ;  /* 0x0000000123237890 */ /* 0x000fc8000fffe0ff */
[----:B------:R-:W-:Y:S01]  /*1a20*/  UISETP.NE.AND UP0, UPT, UR35, 0x20, UPT ;  /* 0x000000202300788c */ /* 0x000fe2000bf05270 */
[----:B------:R4:W-:Y:S01]  /*1a30*/  UTMALDG.3D.2CTA [UR16], [UR40], desc[URZ] ;  /* 0x0000ff10280075b4 */ /* 0x0009e20008211000 */
[----:B------:R4:W-:Y:S01]  /*1a40*/  UTMALDG.4D.MULTICAST.2CTA [UR8], [UR38], UR29, desc[URZ] ;  /* 0x0000ff08260073b4 */ /* 0x0009e2000821981d */
[----:B------:R4:W1:Y:S06]  /*1a50*/  @!P0 SYNCS.PHASECHK.TRANS64.TRYWAIT P1, [UR33+0x38], R0 ;  /* 0x00003800ff0085a7 */ /* 0x00086c0008021121 */
[----:B------:R-:W-:Y:S05]  /*1a60*/  BRA.U UP0, `(.L_x_32) ;  /* 0xfffffffd00447547 */ /* 0x000fea000b83ffff */
[----:B--2---:R-:W-:Y:S02]  /*1a70*/  LEA R3, R8, UR34, 0x3 ;  /* 0x0000002208037c11 */ /* 0x004fe4000f8e18ff */
[----:B------:R-:W-:-:S04]  /*1a80*/  SHF.L.U32 R4, R2, 0x1f, RZ ;  /* 0x0000001f02047819 */ /* 0x000fc800000006ff */
[----:B------:R-:W2:Y:S02]  /*1a90*/  SYNCS.PHASECHK.TRANS64.TRYWAIT P0, [R3+URZ+0x90], R4 ;  /* 0x00009004030075a7 */ /* 0x000ea400080011ff */
[----:B--2---:R-:W-:Y:S05]  /*1aa0*/  @!P0 BRA `(.L_x_33) ;  /* 0x0000004400308947 */ /* 0x004fea0003800000 */
.L_x_96:
[C---:B------:R-:W-:Y:S01]  /*1ab0*/  LEA R4, R8.reuse, UR34, 0x4 ;  /* 0x0000002208047c11 */ /* 0x040fe2000f8e20ff */
[----:B------:R-:W-:Y:S02]  /*1ac0*/  VIADD R8, R8, 0x1 ;  /* 0x0000000108087836 */ /* 0x000fe40000000000 */
[----:B----4-:R-:W-:-:S03]  /*1ad0*/  IMAD.MOV.U32 R0, RZ, RZ, 0x1 ;  /* 0x00000001ff007424 */ /* 0x010fc600078e00ff */
[----:B--2---:R-:W2:Y:S01]  /*1ae0*/  LDS.128 R4, [R4+0x32c10] ;  /* 0x032c100004047984 */ /* 0x004ea20000000c00 */
[C---:B-1----:R-:W-:Y:S01]  /*1af0*/  ISETP.NE.AND P1, PT, R8.reuse, 0x2, PT ;  /* 0x000000020800780c */ /* 0x042fe20003f25270 */
[----:B------:R1:W-:Y:S06]  /*1b00*/  MEMBAR.ALL.CTA ;  /* 0x0000000000007992 */ /* 0x0003ec0000008000 */
[----:B-1----:R-:W1:Y:S01]  /*1b10*/  FENCE.VIEW.ASYNC.S ;  /* 0x00000000000073c6 */ /* 0x002e620000000000 */
[----:B------:R-:W-:Y:S01]  /*1b20*/  SEL R8, R8, RZ, P1 ;  /* 0x000000ff08087207 */ /* 0x000fe20000800000 */
[----:B-1----:R1:W-:Y:S01]  /*1b30*/  SYNCS.ARRIVE.TRANS64.ART0 RZ, [R3+URZ+0xa0], R0 ;  /* 0x0000a00003ff79a7 */ /* 0x0023e200085000ff */
[----:B--2---:R-:W-:-:S02]  /*1b40*/  ISETP.NE.AND P0, PT, R7, 0x1, PT ;  /* 0x000000010700780c */ /* 0x004fc40003f05270 */
[----:B------:R-:W-:Y:S02]  /*1b50*/  R2UR UR5, R4 ;  /* 0x00000000040572ca */ /* 0x000fe400000e0000 */
[----:B------:R-:W-:Y:S02]  /*1b60*/  R2UR UR12, R5 ;  /* 0x00000000050c72ca */ /* 0x000fe400000e0000 */
[----:B------:R-:W-:Y:S02]  /*1b70*/  R2UR UR28, R6 ;  /* 0x00000000061c72ca */ /* 0x000fe400000e0000 */
[----:B-1----:R-:W-:-:S04]  /*1b80*/  SEL R3, RZ, 0x1, P1 ;  /* 0x00000001ff037807 */ /* 0x002fc80000800000 */
[----:B------:R-:W-:Y:S01]  /*1b90*/  LOP3.LUT R2, R2, R3, RZ, 0x3c, !PT ;  /* 0x0000000302027212 */ /* 0x000fe200078e3cff */
[----:B------:R-:W-:Y:S08]  /*1ba0*/  @!P0 BRA `(.L_x_34) ;  /* 0xfffffff800848947 */ /* 0x000ff0000383ffff */
.L_x_28:
[----:B------:R-:W-:Y:S02]  /*1bb0*/  UIADD3 UR4, UPT, UPT, UR36, 0x2, URZ ;  /* 0x0000000224047890 */ /* 0x000fe4000fffe0ff */
[----:B------:R-:W-:-:S04]  /*1bc0*/  UISETP.NE.AND UP0, UPT, UR36, 0x6, UPT ;  /* 0x000000062400788c */ /* 0x000fc8000bf05270 */
[----:B------:R-:W-:-:S04]  /*1bd0*/  USEL UR4, UR4, 0x1, UP0 ;  /* 0x0000000104047887 */ /* 0x000fc80008000000 */
[----:B------:R-:W-:Y:S02]  /*1be0*/  UIADD3 UR5, UPT, UPT, UR4, 0x1, URZ ;  /* 0x0000000104057890 */ /* 0x000fe4000fffe0ff */
[----:B------:R-:W-:-:S04]  /*1bf0*/  UISETP.NE.AND UP1, UPT, UR4, 0x7, UPT ;  /* 0x000000070400788c */ /* 0x000fc8000bf25270 */
[----:B------:R-:W-:Y:S02]  /*1c00*/  USEL UR5, UR5, 0x1, UP1 ;  /* 0x0000000105057887 */ /* 0x000fe40008800000 */
[----:B------:R-:W-:Y:S02]  /*1c10*/  UISETP.EQ.XOR UP1, UPT, UR36, 0x6, !UP1 ;  /* 0x000000062400788c */ /* 0x000fe4000cf22a70 */
[----:B------:R-:W-:Y:S02]  /*1c20*/  UIADD3 UR4, UPT, UPT, UR5, 0x1, URZ ;  /* 0x0000000105047890 */ /* 0x000fe4000fffe0ff */
[----:B------:R-:W-:Y:S02]  /*1c30*/  UISETP.NE.AND UP0, UPT, UR5, 0x7, UPT ;  /* 0x000000070500788c */ /* 0x000fe4000bf05270 */
[----:B------:R-:W-:Y:S02]  /*1c40*/  UISETP.EQ.XOR UP1, UPT, UR5, 0x7, UP1 ;  /* 0x000000070500788c */ /* 0x000fe40008f22a70 */
[----:B------:R-:W-:-:S04]  /*1c50*/  USEL UR4, UR4, 0x1, UP0 ;  /* 0x0000000104047887 */ /* 0x000fc80008000000 */
[----:B-1----:R-:W-:Y:S02]  /*1c60*/  UIADD3 UR6, UPT, UPT, UR4, 0x1, URZ ;  /* 0x0000000104067890 */ /* 0x002fe4000fffe0ff */
[----:B------:R-:W-:Y:S02]  /*1c70*/  UISETP.NE.AND UP0, UPT, UR4, 0x7, UPT ;  /* 0x000000070400788c */ /* 0x000fe4000bf05270 */
[----:B------:R-:W-:Y:S02]  /*1c80*/  UISETP.EQ.XOR UP1, UPT, UR4, 0x7, UP1 ;  /* 0x000000070400788c */ /* 0x000fe40008f22a70 */
[----:B------:R-:W-:-:S04]  /*1c90*/  USEL UR6, UR6, 0x1, UP0 ;  /* 0x0000000106067887 */ /* 0x000fc80008000000 */
[----:B------:R-:W-:Y:S02]  /*1ca0*/  UIADD3 UR5, UPT, UPT, UR6, 0x1, URZ ;  /* 0x0000000106057890 */ /* 0x000fe4000fffe0ff */
[----:B------:R-:W-:Y:S02]  /*1cb0*/  UISETP.NE.AND UP0, UPT, UR6, 0x7, UPT ;  /* 0x000000070600788c */ /* 0x000fe4000bf05270 */
[----:B------:R-:W-:Y:S02]  /*1cc0*/  UISETP.EQ.XOR UP1, UPT, UR6, 0x7, UP1 ;  /* 0x000000070600788c */ /* 0x000fe40008f22a70 */
[----:B------:R-:W-:-:S04]  /*1cd0*/  USEL UR5, UR5, 0x1, UP0 ;  /* 0x0000000105057887 */ /* 0x000fc80008000000 */
[----:B------:R-:W-:Y:S02]  /*1ce0*/  UISETP.EQ.XOR UP1, UPT, UR5, 0x7, UP1 ;  /* 0x000000070500788c */ /* 0x000fe40008f22a70 */
[----:B------:R-:W-:Y:S02]  /*1cf0*/  UISETP.NE.AND UP0, UPT, UR5, 0x7, UPT ;  /* 0x000000070500788c */ /* 0x000fe4000bf05270 */
[----:B------:R-:W-:Y:S02]  /*1d00*/  USEL UR4, URZ, 0x1, !UP1 ;  /* 0x00000001ff047887 */ /* 0x000fe4000c800000 */
[----:B------:R-:W-:Y:S02]  /*1d10*/  USEL UR5, UR5, URZ, UP0 ;  /* 0x000000ff05057287 */ /* 0x000fe40008000000 */
[----:B------:R-:W-:Y:S02]  /*1d20*/  ULOP3.LUT UR4, UR37, UR4, URZ, 0x3c, !UPT ;  /* 0x0000000425047292 */ /* 0x000fe4000f8e3cff */
[----:B------:R-:W-:-:S02]  /*1d30*/  ULEA UR5, UR5, UR34, 0x3 ;  /* 0x0000002205057291 */ /* 0x000fc4000f8e18ff */
[----:B------:R-:W-:Y:S02]  /*1d40*/  USHF.L.U32 UR4, UR4, 0x1f, URZ ;  /* 0x0000001f04047899 */ /* 0x000fe400080006ff */
[----:B------:R-:W-:-:S04]  /*1d50*/  UISETP.NE.AND UP0, UPT, UR23, URZ, UPT ;  /* 0x000000ff1700728c */ /* 0x000fc8000bf05270 */
[----:B------:R-:W-:-:S04]  /*1d60*/  MOV R0, UR4 ;  /* 0x0000000400007c02 */ /* 0x000fc80008000f00 */
[----:B------:R-:W1:Y:S02]  /*1d70*/  SYNCS.PHASECHK.TRANS64.TRYWAIT P0, [UR5+0x38], R0 ;  /* 0x00003800ff0075a7 */ /* 0x000e640008001105 */
[----:B-1----:R-:W-:Y:S05]  /*1d80*/  @!P0 BRA `(.L_x_35) ;  /* 0x0000004000908947 */ /* 0x002fea0003800000 */
.L_x_98:
[----:B------:R-:W-:Y:S05]  /*1d90*/  BRA.U UP0, `(.L_x_26) ;  /* 0x00000001000c7547 */ /* 0x000fea000b800000 */
[----:B------:R-:W-:-:S13]  /*1da0*/  ELECT P0, URZ, PT ;  /* 0x0000000000ff782f */ /* 0x000fda0003800000 */
[----:B-1----:R-:W-:-:S04]  /*1db0*/  @P0 MOV R0, 0xd000 ;  /* 0x0000d00000000802 */ /* 0x002fc80000000f00 */
[----:B------:R3:W-:Y:S03]  /*1dc0*/  @P0 SYNCS.ARRIVE.TRANS64 RZ, [UR5], R0 ;  /* 0x00000000ffff09a7 */ /* 0x0007e60008000005 */
.L_x_26:
[----:B------:R-:W-:-:S13]  /*1dd0*/  ISETP.NE.AND P0, PT, R78, 0x4, PT ;  /* 0x000000044e00780c */ /* 0x000fda0003f05270 */
[----:B------:R-:W-:Y:S05]  /*1de0*/  @P0 BRA `(.L_x_36) ;  /* 0x0000000c00580947 */ /* 0x000fea0003800000 */
[----:B------:R-:W4:Y:S01]  /*1df0*/  S2UR UR12, SR_CgaCtaId ;  /* 0x00000000000c79c3 */ /* 0x000f220000008800 */
[----:B------:R-:W-:Y:S01]  /*1e00*/  NOP ;  /* 0x0000000000007918 */ /* 0x000fe20000000000 */
[----:B------:R-:W-:Y:S02]  /*1e10*/  UMOV UR4, 0x400 ;  /* 0x0000040000047882 */ /* 0x000fe40000000000 */
[----:B----4-:R-:W-:-:S04]  /*1e20*/  ULEA UR12, UR12, UR4, 0x18 ;  /* 0x000000040c0c7291 */ /* 0x010fc8000f8ec0ff */
[----:B------:R-:W-:Y:S06]  /*1e30*/  BAR.SYNC.DEFER_BLOCKING 0x3, 0xa0 ;  /* 0x00c2800000007b1d */ /* 0x000fec0000010000 */
[----:B-1-3--:R-:W1:Y:S01]  /*1e40*/  LDS R0, [UR12+0xb8] ;  /* 0x0000b80cff007984 */ /* 0x00ae620008000800 */
[----:B------:R-:W3:Y:S02]  /*1e50*/  SYNCS.PHASECHK.TRANS64.TRYWAIT P0, [UR12+0x90], RZ ;  /* 0x000090ffff0075a7 */ /* 0x000ee4000800110c */
[----:B-1-3--:R-:W-:Y:S05]  /*1e60*/  @!P0 BRA `(.L_x_37) ;  /* 0x0000004000788947 */ /* 0x00afea0003800000 */
.L_x_100:
[----:B--2---:R-:W2:Y:S01]  /*1e70*/  LDS R3, [UR12+0x32c1c] ;  /* 0x032c1c0cff037984 */ /* 0x004ea20008000800 */
[----:B-1----:R-:W-:Y:S01]  /*1e80*/  IMAD.MOV.U32 R2, RZ, RZ, 0x1 ;  /* 0x00000001ff027424 */ /* 0x002fe200078e00ff */
[----:B------:R-:W-:Y:S01]  /*1e90*/  R2UR UR35, R0 ;  /* 0x00000000002372ca */ /* 0x000fe200000e0000 */
[----:B------:R-:W-:Y:S01]  /*1ea0*/  UMOV UR33, 0x1 ;  /* 0x0000000100217882 */ /* 0x000fe20000000000 */
[----:B------:R1:W-:Y:S06]  /*1eb0*/  MEMBAR.ALL.CTA ;  /* 0x0000000000007992 */ /* 0x0003ec0000008000 */
[----:B-1----:R-:W1:Y:S01]  /*1ec0*/  FENCE.VIEW.ASYNC.S ;  /* 0x00000000000073c6 */ /* 0x002e620000000000 */
[----:B------:R-:W-:Y:S01]  /*1ed0*/  UMOV UR34, 0x1 ;  /* 0x0000000100227882 */ /* 0x000fe20000000000 */
[----:B------:R-:W-:Y:S01]  /*1ee0*/  IMAD.MOV.U32 R0, RZ, RZ, 0x1 ;  /* 0x00000001ff007424 */ /* 0x000fe200078e00ff */
[----:B-1----:R1:W-:Y:S01]  /*1ef0*/  SYNCS.ARRIVE.TRANS64.ART0 RZ, [UR12+0xa0], R2 ;  /* 0x0000a002ffff79a7 */ /* 0x0023e2000850000c */
[----:B--2---:R-:W-:-:S13]  /*1f00*/  ISETP.NE.AND P0, PT, R3, 0x1, PT ;  /* 0x000000010300780c */ /* 0x004fda0003f05270 */
[----:B-1----:R-:W-:Y:S05]  /*1f10*/  @P0 BRA `(.L_x_38) ;  /* 0x0000000800c40947 */ /* 0x002fea0003800000 */
[----:B------:R-:W-:Y:S01]  /*1f20*/  UIADD3 UR10, UPT, UPT, UR35, 0x100, URZ ;  /* 0x00000100230a7890 */ /* 0x000fe2000fffe0ff */
[----:B------:R-:W-:Y:S01]  /*1f30*/  HFMA2 R5, -RZ, RZ, 0, 5.9604644775390625e-08 ;  /* 0x00000001ff057431 */ /* 0x000fe200000001ff */
[----:B------:R-:W-:Y:S01]  /*1f40*/  UIADD3 UR8, UPT, UPT, UR35, 0x104, URZ ;  /* 0x0000010423087890 */ /* 0x000fe2000fffe0ff */
[----:B------:R-:W-:Y:S01]  /*1f50*/  MOV R4, RZ ;  /* 0x000000ff00047202 */ /* 0x000fe20000000f00 */
[----:B------:R-:W-:Y:S02]  /*1f60*/  UIADD3 UR6, UPT, UPT, UR35, -0x7fffff00, URZ ;  /* 0x8000010023067890 */ /* 0x000fe4000fffe0ff */
[----:B------:R-:W-:Y:S02]  /*1f70*/  UIADD3 UR4, UPT, UPT, UR35, -0x7ffffefc, URZ ;  /* 0x8000010423047890 */ /* 0x000fe4000fffe0ff */
[----:B------:R-:W-:Y:S02]  /*1f80*/  UIADD3 UR11, UPT, UPT, UR35, 0x110, URZ ;  /* 0x00000110230b7890 */ /* 0x000fe4000fffe0ff */
[----:B------:R-:W-:Y:S01]  /*1f90*/  USHF.R.U32.HI UR32, URZ, 0x1, UR10 ;  /* 0x00000001ff207899 */ /* 0x000fe2000801160a */
[----:B------:R-:W-:Y:S01]  /*1fa0*/  UMOV UR36, 0x10a02000 ;  /* 0x10a0200000247882 */ /* 0x000fe20000000000 */
[----:B------:R-:W-:-:S02]  /*1fb0*/  UIADD3 UR9, UPT, UPT, UR35, 0x114, URZ ;  /* 0x0000011423097890 */ /* 0x000fc4000fffe0ff */
[----:B------:R-:W-:Y:S02]  /*1fc0*/  UIADD3 UR7, UPT, UPT, UR35, -0x7ffffef0, URZ ;  /* 0x8000011023077890 */ /* 0x000fe4000fffe0ff */
[----:B------:R-:W-:Y:S02]  /*1fd0*/  UIADD3 UR5, UPT, UPT, UR35, -0x7ffffeec, URZ ;  /* 0x8000011423057890 */ /* 0x000fe4000fffe0ff */
[----:B------:R-:W-:Y:S02]  /*1fe0*/  USHF.R.U32.HI UR28, URZ, 0x1, UR6 ;  /* 0x00000001ff1c7899 */ /* 0x000fe40008011606 */
[----:B------:R-:W-:Y:S02]  /*1ff0*/  USHF.R.U32.HI UR25, URZ, 0x1, UR8 ;  /* 0x00000001ff197899 */ /* 0x000fe40008011608 */
[----:B------:R-:W-:Y:S02]  /*2000*/  USHF.R.U32.HI UR16, URZ, 0x1, UR4 ;  /* 0x00000001ff107899 */ /* 0x000fe40008011604 */
[----:B------:R-:W-:-:S02]  /*2010*/  UIADD3 UR18, UPT, UPT, UR12, 0x31000, URZ ;  /* 0x000310000c127890 */ /* 0x000fc4000fffe0ff */
[----:B------:R-:W-:Y:S02]  /*2020*/  UIADD3 UR19, UPT, UPT, UR12, 0x2f400, URZ ;  /* 0x0002f4000c137890 */ /* 0x000fe4000fffe0ff */
[----:B------:R-:W-:Y:S02]  /*2030*/  UIADD3 UR20, UPT, UPT, UR12, 0x5400, URZ ;  /* 0x000054000c147890 */ /* 0x000fe4000fffe0ff */
[----:B------:R-:W-:Y:S02]  /*2040*/  UIADD3 UR24, UPT, UPT, UR12, 0x21400, URZ ;  /* 0x000214000c187890 */ /* 0x000fe4000fffe0ff */
[----:B------:R-:W-:Y:S02]  /*2050*/  ULOP3.LUT UR37, UR15, 0x1, URZ, 0x3c, !UPT ;  /* 0x000000010f257892 */ /* 0x000fe4000f8e3cff */
[----:B------:R-:W-:Y:S02]  /*2060*/  USEL UR34, URZ, 0x4000, UP6 ;  /* 0x00004000ff227887 */ /* 0x000fe4000b000000 */
[----:B------:R-:W-:-:S02]  /*2070*/  USHF.R.U32.HI UR29, URZ, 0x1a, UR11 ;  /* 0x0000001aff1d7899 */ /* 0x000fc4000801160b */
[----:B------:R-:W-:Y:S02]  /*2080*/  USEL UR36, UR36, 0x10a00000, !UP5 ;  /* 0x10a0000024247887 */ /* 0x000fe4000e800000 */
[----:B------:R-:W-:Y:S02]  /*2090*/  ULOP3.LUT UR32, UR32, 0x60000000, URZ, 0xc0, !UPT ;  /* 0x6000000020207892 */ /* 0x000fe4000f8ec0ff */
[----:B------:R-:W-:Y:S02]  /*20a0*/  USHF.R.U32.HI UR27, URZ, 0x1a, UR7 ;  /* 0x0000001aff1b7899 */ /* 0x000fe40008011607 */
[----:B------:R-:W-:Y:S02]  /*20b0*/  USHF.R.U32.HI UR17, URZ, 0x1a, UR9 ;  /* 0x0000001aff117899 */ /* 0x000fe40008011609 */
[----:B------:R-:W-:Y:S02]  /*20c0*/  USHF.R.U32.HI UR13, URZ, 0x1a, UR5 ;  /* 0x0000001aff0d7899 */ /* 0x000fe40008011605 */
[----:B------:R-:W-:-:S02]  /*20d0*/  ULOP3.LUT UR28, UR28, 0x60000000, URZ, 0xc0, !UPT ;  /* 0x600000001c1c7892 */ /* 0x000fc4000f8ec0ff */
[----:B------:R-:W-:Y:S02]  /*20e0*/  ULOP3.LUT UR25, UR25, 0x60000000, URZ, 0xc0, !UPT ;  /* 0x6000000019197892 */ /* 0x000fe4000f8ec0ff */
[----:B------:R-:W-:Y:S02]  /*20f0*/  ULOP3.LUT UR16, UR16, 0x60000000, URZ, 0xc0, !UPT ;  /* 0x6000000010107892 */ /* 0x000fe4000f8ec0ff */
[----:B------:R-:W-:Y:S02]  /*2100*/  USHF.L.U32 UR26, UR33, UR15, URZ ;  /* 0x0000000f211a7299 */ /* 0x000fe400080006ff */
[----:B------:R-:W-:Y:S02]  /*2110*/  USHF.R.U32.HI UR18, URZ, 0x4, UR18 ;  /* 0x00000004ff127899 */ /* 0x000fe40008011612 */
[----:B------:R-:W-:Y:S02]  /*2120*/  USHF.R.U32.HI UR19, URZ, 0x4, UR19 ;  /* 0x00000004ff137899 */ /* 0x000fe40008011613 */
[----:B------:R-:W-:-:S02]  /*2130*/  USHF.R.U32.HI UR20, URZ, 0x4, UR20 ;  /* 0x00000004ff147899 */ /* 0x000fc40008011614 */
[----:B------:R-:W-:Y:S02]  /*2140*/  USHF.R.U32.HI UR24, URZ, 0x4, UR24 ;  /* 0x00000004ff187899 */ /* 0x000fe40008011618 */
[----:B------:R-:W-:Y:S02]  /*2150*/  USHF.L.U32 UR33, UR33, UR37, URZ ;  /* 0x0000002521217299 */ /* 0x000fe400080006ff */
[----:B------:R-:W-:Y:S02]  /*2160*/  UIADD3 UR36, UPT, UPT, UR34, UR36, URZ ;  /* 0x0000002422247290 */ /* 0x000fe4000fffe0ff */
[----:B------:R-:W-:Y:S02]  /*2170*/  ULOP3.LUT UR29, UR32, 0x30, UR29, 0xf8, !UPT ;  /* 0x00000030201d7892 */ /* 0x000fe4000f8ef81d */
[----:B------:R-:W-:Y:S02]  /*2180*/  ULOP3.LUT UR27, UR28, 0x30, UR27, 0xf8, !UPT ;  /* 0x000000301c1b7892 */ /* 0x000fe4000f8ef81b */
[----:B------:R-:W-:-:S02]  /*2190*/  ULOP3.LUT UR17, UR25, 0x30, UR17, 0xf8, !UPT ;  /* 0x0000003019117892 */ /* 0x000fc4000f8ef811 */
[----:B------:R-:W-:Y:S02]  /*21a0*/  ULOP3.LUT UR13, UR16, 0x30, UR13, 0xf8, !UPT ;  /* 0x00000030100d7892 */ /* 0x000fe4000f8ef80d */
[----:B------:R-:W-:Y:S02]  /*21b0*/  ULOP3.LUT UR18, UR18, 0x3fc0, URZ, 0xc0, !UPT ;  /* 0x00003fc012127892 */ /* 0x000fe4000f8ec0ff */
[----:B------:R-:W-:Y:S02]  /*21c0*/  ULOP3.LUT UR19, UR19, 0x3fc0, URZ, 0xc0, !UPT ;  /* 0x00003fc013137892 */ /* 0x000fe4000f8ec0ff */
[----:B------:R-:W-:Y:S02]  /*21d0*/  ULOP3.LUT UR20, UR20, 0x3fc0, URZ, 0xc0, !UPT ;  /* 0x00003fc014147892 */ /* 0x000fe4000f8ec0ff */
[----:B------:R-:W-:Y:S02]  /*21e0*/  ULOP3.LUT UR24, UR24, 0x3fc0, URZ, 0xc0, !UPT ;  /* 0x00003fc018187892 */ /* 0x000fe4000f8ec0ff */
[----:B------:R-:W-:-:S02]  /*21f0*/  ULOP3.LUT UR26, UR33, 0xffff, UR26, 0xc8, !UPT ;  /* 0x0000ffff211a7892 */ /* 0x000fc4000f8ec81a */
[----:B------:R-:W-:Y:S02]  /*2200*/  ULOP3.LUT UR55, UR29, UR36, URZ, 0xfc, !UPT ;  /* 0x000000241d377292 */ /* 0x000fe4000f8efcff */
[----:B------:R-:W-:Y:S02]  /*2210*/  ULOP3.LUT UR49, UR27, UR36, URZ, 0xfc, !UPT ;  /* 0x000000241b317292 */ /* 0x000fe4000f8efcff */
[----:B------:R-:W-:Y:S02]  /*2220*/  ULOP3.LUT UR43, UR17, UR36, URZ, 0xfc, !UPT ;  /* 0x00000024112b7292 */ /* 0x000fe4000f8efcff */
[----:B------:R-:W-:Y:S02]  /*2230*/  ULOP3.LUT UR37, UR13, UR36, URZ, 0xfc, !UPT ;  /* 0x000000240d257292 */ /* 0x000fe4000f8efcff */
[----:B------:R-:W-:Y:S02]  /*2240*/  UISETP.NE.AND UP0, UPT, UR23, URZ, UPT ;  /* 0x000000ff1700728c */ /* 0x000fe4000bf05270 */
[----:B------:R-:W-:-:S02]  /*2250*/  ULOP3.LUT UR18, UR18, 0x10000, URZ, 0xfc, !UPT ;  /* 0x0001000012127892 */ /* 0x000fc4000f8efcff */
[----:B------:R-:W-:Y:S02]  /*2260*/  ULOP3.LUT UR19, UR19, 0x10000, URZ, 0xfc, !UPT ;  /* 0x0001000013137892 */ /* 0x000fe4000f8efcff */
[----:B------:R-:W-:Y:S02]  /*2270*/  ULOP3.LUT UR20, UR20, 0x10000, URZ, 0xfc, !UPT ;  /* 0x0001000014147892 */ /* 0x000fe4000f8efcff */
[----:B------:R-:W-:Y:S02]  /*2280*/  ULOP3.LUT UR24, UR24, 0x10000, URZ, 0xfc, !UPT ;  /* 0x0001000018187892 */ /* 0x000fe4000f8efcff */
[----:B------:R-:W-:Y:S01]  /*2290*/  UISETP.NE.AND UP1, UPT, UR23, URZ, UPT ;  /* 0x000000ff1700728c */ /* 0x000fe2000bf25270 */
[----:B------:R-:W-:Y:S01]  /*22a0*/  UMOV UR34, 0x1 ;  /* 0x0000000100227882 */ /* 0x000fe20000000000 */
[----:B------:R-:W-:Y:S01]  /*22b0*/  UMOV UR33, URZ ;  /* 0x000000ff00217c82 */ /* 0x000fe20008000000 */
[----:B------:R-:W-:Y:S01]  /*22c0*/  UMOV UR32, URZ ;  /* 0x000000ff00207c82 */ /* 0x000fe20008000000 */
[----:B------:R-:W-:Y:S01]  /*22d0*/  UMOV UR29, URZ ;  /* 0x000000ff001d7c82 */ /* 0x000fe20008000000 */
[----:B------:R-:W-:Y:S01]  /*22e0*/  UMOV UR54, URZ ;  /* 0x000000ff00367c82 */ /* 0x000fe20008000000 */
[----:B------:R-:W-:Y:S01]  /*22f0*/  UMOV UR48, URZ ;  /* 0x000000ff00307c82 */ /* 0x000fe20008000000 */
[----:B------:R-:W-:Y:S01]  /*2300*/  UMOV UR42, URZ ;  /* 0x000000ff002a7c82 */ /* 0x000fe20008000000 */
[----:B------:R-:W-:-:S05]  /*2310*/  UMOV UR36, URZ ;  /* 0x000000ff00247c82 */ /* 0x000fca0008000000 */
.L_x_47:
[----:B------:R-:W-:Y:S01]  /*2320*/  PLOP3.LUT P0, PT, PT, PT, UP0, 0x80, 0x8 ;  /* 0x000000000008781c */ /* 0x000fe20003f0f008 */
[----:B------:R-:W-:Y:S01]  /*2330*/  @!UP0 USHF.L.U32 UR16, UR32, 0x1f, URZ ;  /* 0x0000001f20108899 */ /* 0x000fe200080006ff */
[----:B----4-:R-:W-:Y:S01]  /*2340*/  PLOP3.LUT P3, PT, PT, PT, PT, 0x80, 0x8 ;  /* 0x000000000008781c */ /* 0x010fe20003f6f070 */
[----:B------:R-:W-:Y:S01]  /*2350*/  @!UP0 ULEA UR25, UR29, UR12, 0x3 ;  /* 0x0000000c1d198291 */ /* 0x000fe2000f8e18ff */
[----:B------:R-:W-:Y:S01]  /*2360*/  PLOP3.LUT P2, PT, PT, PT, PT, 0x8, 0x80 ;  /* 0x000000000080781c */ /* 0x000fe20003f4e170 */
[----:B-1----:R-:W-:Y:S02]  /*2370*/  @!UP0 USHF.L.U32 UR13, UR34, 0x1f, URZ ;  /* 0x0000001f220d8899 */ /* 0x002fe400080006ff */
[----:B------:R-:W-:Y:S01]  /*2380*/  ULEA UR17, UR33, UR12, 0x3 ;  /* 0x0000000c21117291 */ /* 0x000fe2000f8e18ff */
[----:B--2---:R-:W-:Y:S01]  /*2390*/  IMAD.U32 R2, RZ, RZ, UR16 ;  /* 0x00000010ff027e24 */ /* 0x004fe2000f8e00ff */
[----:B------:R-:W-:Y:S02]  /*23a0*/  ULEA UR16, UR33, UR35, 0x7 ;  /* 0x0000002321107291 */ /* 0x000fe4000f8e38ff */
[----:B------:R-:W-:Y:S01]  /*23b0*/  IMAD.U32 R0, RZ, RZ, UR13 ;  /* 0x0000000dff007e24 */ /* 0x000fe2000f8e00ff */
[----:B------:R-:W-:-:S02]  /*23c0*/  UPLOP3.LUT UP4, UPT, UPT, UPT, UPT, 0x40, 0x4 ;  /* 0x000000000004789c */ /* 0x000fc40003f8e870 */
[----:B------:R1:W2:Y:S02]  /*23d0*/  @!P0 SYNCS.PHASECHK.TRANS64.TRYWAIT P3, [UR25], R2 ;  /* 0x00000002ff0085a7 */ /* 0x0002a40008061119 */
[----:B------:R-:W3:Y:S02]  /*23e0*/  @!P0 SYNCS.PHASECHK.TRANS64.TRYWAIT P1, [UR17+0x80], R0 ;  /* 0x00008000ff0085a7 */ /* 0x000ee40008021111 */
[----:B---3--:R-:W-:-:S13]  /*23f0*/  @!P0 PLOP3.LUT P2, PT, P1, PT, PT, 0x8, 0x80 ;  /* 0x000000000080881c */ /* 0x008fda0000f4e170 */
[----:B-12---:R-:W-:Y:S05]  /*2400*/  @!P2 BRA `(.L_x_39) ;  /* 0x000000000010a947 */ /* 0x006fea0003800000 */
[----:B------:R-:W-:-:S06]  /*2410*/  USHF.L.U32 UR13, UR34, 0x1f, URZ ;  /* 0x0000001f220d7899 */ /* 0x000fcc00080006ff */
[----:B------:R-:W-:-:S04]  /*2420*/  MOV R0, UR13 ;  /* 0x0000000d00007c02 */ /* 0x000fc80008000f00 */
[----:B------:R-:W1:Y:S02]  /*2430*/  SYNCS.PHASECHK.TRANS64.TRYWAIT P0, [UR17+0x80], R0 ;  /* 0x00008000ff0075a7 */ /* 0x000e640008001111 */
[----:B-1----:R-:W-:Y:S05]  /*2440*/  @!P0 BRA `(.L_x_40) ;  /* 0x0000003c00188947 */ /* 0x002fea0003800000 */
.L_x_39:
[----:B------:R-:W-:Y:S01]  /*2450*/  UMOV UR28, URZ ;  /* 0x000000ff001c7c82 */ /* 0x000fe20008000000 */
.L_x_44:
[----:B--234-:R-:W-:Y:S05]  /*2460*/  BRA.U UP0, `(.L_x_41) ;  /* 0x0000000100a87547 */ /* 0x01cfea000b800000 */
[----:B------:R-:W-:Y:S02]  /*2470*/  ULEA UR66, UR29, UR19, 0x6 ;  /* 0x000000131d427291 */ /* 0x000fe4000f8e30ff */
[----:B------:R-:W-:Y:S02]  /*2480*/  ULEA UR62, UR29, UR18, 0x6 ;  /* 0x000000121d3e7291 */ /* 0x000fe4000f8e30ff */
[----:B------:R-:W-:Y:S02]  /*2490*/  ULEA UR58, UR29, UR24, 0x9 ;  /* 0x000000181d3a7291 */ /* 0x000fe4000f8e48ff */
[----:B------:R-:W-:Y:S02]  /*24a0*/  ULEA UR56, UR29, UR20, 0xa ;  /* 0x000000141d387291 */ /* 0x000fe4000f8e50ff */
[----:B------:R-:W-:Y:S02]  /*24b0*/  ULEA UR13, UR29, UR12, 0x3 ;  /* 0x0000000c1d0d7291 */ /* 0x000fe4000f8e18ff */
[----:B------:R-:W-:Y:S02]  /*24c0*/  UIADD3 UR64, UPT, UPT, UR66, 0x20, URZ ;  /* 0x0000002042407890 */ /* 0x000fe4000fffe0ff */
[----:B------:R-:W-:Y:S02]  /*24d0*/  UIADD3 UR60, UPT, UPT, UR62, 0x20, URZ ;  /* 0x000000203e3c7890 */ /* 0x000fe4000fffe0ff */
[----:B------:R-:W-:Y:S02]  /*24e0*/  UIADD3 UR52, UPT, UPT, UR58, 0x2, URZ ;  /* 0x000000023a347890 */ /* 0x000fe4000fffe0ff */
[----:B------:R-:W-:Y:S02]  /*24f0*/  UIADD3 UR50, UPT, UPT, UR56, 0x2, URZ ;  /* 0x0000000238327890 */ /* 0x000fe4000fffe0ff */
[----:B------:R-:W-:Y:S02]  /*2500*/  UIADD3 UR46, UPT, UPT, UR58, 0x4, URZ ;  /* 0x000000043a2e7890 */ /* 0x000fe4000fffe0ff */
[----:B------:R-:W-:Y:S02]  /*2510*/  UIADD3 UR44, UPT, UPT, UR56, 0x4, URZ ;  /* 0x00000004382c7890 */ /* 0x000fe4000fffe0ff */
[----:B------:R-:W-:Y:S02]  /*2520*/  UIADD3 UR40, UPT, UPT, UR58, 0x6, URZ ;  /* 0x000000063a287890 */ /* 0x000fe4000fffe0ff */
[----:B------:R-:W-:Y:S02]  /*2530*/  UIADD3 UR38, UPT, UPT, UR56, 0x6, URZ ;  /* 0x0000000638267890 */ /* 0x000fe4000fffe0ff */
[----:B------:R-:W-:Y:S01]  /*2540*/  UIADD3 UR27, UPT, UPT, UR13, 0x38, URZ ;  /* 0x000000380d1b7890 */ /* 0x000fe2000fffe0ff */
[----:B------:R-:W-:Y:S01]  /*2550*/  UMOV UR67, 0x4008 ;  /* 0x0000400800437882 */ /* 0x000fe20000000000 */
        /* <DEDUP_REMOVED lines=11> */
[----:B------:R-:W-:Y:S05]  /*2610*/  @P3 BRA `(.L_x_42) ;  /* 0x0000000000103947 */ /* 0x000fea0003800000 */
[----:B------:R-:W-:Y:S06]  /*2620*/  USHF.L.U32 UR25, UR32, 0x1f, URZ ;  /* 0x0000001f20197899 */ /* 0x000fec00080006ff */
[----:B-1----:R-:W-:Y:S04]  /*2630*/  MOV R0, UR25 ;  /* 0x0000001900007c02 */ /* 0x002fe80008000f00 */
[----:B------:R-:W1:Y:S02]  /*2640*/  SYNCS.PHASECHK.TRANS64.TRYWAIT P0, [UR13], R0 ;  /* 0x00000000ff0075a7 */ /* 0x000e64000800110d */
[----:B-1----:R-:W-:Y:S05]  /*2650*/  @!P0 BRA `(.L_x_43) ;  /* 0x0000003800b48947 */ /* 0x002fea0003800000 */
.L_x_42:
[----:B------:R2:W-:Y:S01]  /*2660*/  UTCCP.T.S.2CTA.4x32dp128bit tmem[UR35+0x100], gdesc[UR66] ;  /* 0x00010042230079e7 */ /* 0x0005e20009300000 */
[----:B------:R2:W-:Y:S01]  /*2670*/  UTCCP.T.S.2CTA.4x32dp128bit tmem[UR35+0x104], gdesc[UR64] ;  /* 0x00010440230079e7 */ /* 0x0005e20009300000 */
[----:B------:R2:W-:Y:S01]  /*2680*/  UTCCP.T.S.2CTA.4x32dp128bit tmem[UR35+0x110], gdesc[UR62] ;  /* 0x0001103e230079e7 */ /* 0x0005e20009300000 */
[----:B------:R2:W-:Y:S01]  /*2690*/  UTCCP.T.S.2CTA.4x32dp128bit tmem[UR35+0x114], gdesc[UR60] ;  /* 0x0001143c230079e7 */ /* 0x0005e20009300000 */
[----:B------:R2:W-:Y:S01]  /*26a0*/  UTCQMMA.2CTA gdesc[UR56], gdesc[UR58], tmem[UR16], tmem[UR54], idesc[UR55], tmem[UR10], UP4 ;  /* 0x000a363a38007dea */ /* 0x0005e2000a200310 */
[----:B------:R2:W-:Y:S01]  /*26b0*/  UTCQMMA.2CTA gdesc[UR50], gdesc[UR52], tmem[UR16], tmem[UR48], idesc[UR49], tmem[UR6], UPT ;  /* 0x0006303432007dea */ /* 0x0005e2000ba00310 */
[----:B------:R2:W-:Y:S01]  /*26c0*/  UTCQMMA.2CTA gdesc[UR44], gdesc[UR46], tmem[UR16], tmem[UR42], idesc[UR43], tmem[UR8], UPT ;  /* 0x00082a2e2c007dea */ /* 0x0005e2000ba00310 */
[----:B------:R-:W-:Y:S01]  /*26d0*/  UPLOP3.LUT UP4, UPT, UPT, UPT, UPT, 0x80, 0x8 ;  /* 0x000000000008789c */ /* 0x000fe20003f8f070 */
[----:B------:R2:W-:Y:S01]  /*26e0*/  UTCQMMA.2CTA gdesc[UR38], gdesc[UR40], tmem[UR16], tmem[UR36], idesc[UR37], tmem[UR4], UPT ;  /* 0x0004242826007dea */ /* 0x0005e2000ba00310 */
[----:B------:R2:W-:Y:S01]  /*26f0*/  UTCBAR.2CTA.MULTICAST [UR27], URZ, UR26 ;  /* 0x000000ff1b0073e9 */ /* 0x0005e2000820081a */
[----:B------:R-:W-:Y:S02]  /*2700*/  NOP ;  /* 0x0000000000007918 */ /* 0x000fe40000000000 */
.L_x_41:
[----:B------:R-:W-:Y:S01]  /*2710*/  UIADD3 UR29, UPT, UPT, UR29, 0x1, URZ ;  /* 0x000000011d1d7890 */ /* 0x000fe2000fffe0ff */
[----:B------:R-:W-:Y:S01]  /*2720*/  PLOP3.LUT P3, PT, PT, PT, PT, 0x80, 0x8 ;  /* 0x000000000008781c */ /* 0x000fe20003f6f070 */
[----:B------:R-:W-:Y:S02]  /*2730*/  UISETP.GT.U32.AND UP3, UPT, UR28, 0x1e, UPT ;  /* 0x0000001e1c00788c */ /* 0x000fe4000bf64070 */
[----:B------:R-:W-:Y:S02]  /*2740*/  UISETP.NE.AND UP2, UPT, UR29, 0x7, UPT ;  /* 0x000000071d00788c */ /* 0x000fe4000bf45270 */
[----:B------:R-:W-:Y:S02]  /*2750*/  UISETP.NE.OR UP3, UPT, UR23, URZ, UP3 ;  /* 0x000000ff1700728c */ /* 0x000fe40009f65670 */
[----:B------:R-:W-:Y:S02]  /*2760*/  USEL UR13, URZ, 0x1, UP2 ;  /* 0x00000001ff0d7887 */ /* 0x000fe40009000000 */
[----:B------:R-:W-:Y:S02]  /*2770*/  USEL UR29, UR29, URZ, UP2 ;  /* 0x000000ff1d1d7287 */ /* 0x000fe40009000000 */
[----:B------:R-:W-:Y:S01]  /*2780*/  ULOP3.LUT UR32, UR32, UR13, URZ, 0x3c, !UPT ;  /* 0x0000000d20207292 */ /* 0x000fe2000f8e3cff */
[----:B------:R-:W-:Y:S01]  /*2790*/  PLOP3.LUT P0, PT, PT, PT, UP3, 0x80, 0x8 ;  /* 0x000000000008781c */ /* 0x000fe20003f0f038 */
[----:B------:R-:W-:Y:S03]  /*27a0*/  UIADD3 UR28, UPT, UPT, UR28, 0x1, URZ ;  /* 0x000000011c1c7890 */ /* 0x000fe6000fffe0ff */
[----:B------:R-:W-:Y:S02]  /*27b0*/  @!UP3 USHF.L.U32 UR13, UR32, 0x1f, URZ ;  /* 0x0000001f200db899 */ /* 0x000fe400080006ff */
[----:B------:R-:W-:Y:S02]  /*27c0*/  @!UP3 ULEA UR25, UR29, UR12, 0x3 ;  /* 0x0000000c1d19b291 */ /* 0x000fe4000f8e18ff */
[----:B------:R-:W-:Y:S02]  /*27d0*/  UISETP.NE.AND UP2, UPT, UR28, 0x20, UPT ;  /* 0x000000201c00788c */ /* 0x000fe4000bf45270 */
[----:B-1----:R-:W-:Y:S05]  /*27e0*/  IMAD.U32 R0, RZ, RZ, UR13 ;  /* 0x0000000dff007e24 */ /* 0x002fea000f8e00ff */
[----:B------:R3:W4:Y:S02]  /*27f0*/  @!P0 SYNCS.PHASECHK.TRANS64.TRYWAIT P3, [UR25], R0 ;  /* 0x00000000ff0085a7 */ /* 0x0007240008061119 */
[----:B------:R-:W-:Y:S05]  /*2800*/  BRA.U UP2, `(.L_x_44) ;  /* 0xfffffffd02147547 */ /* 0x000fea000b83ffff */
[----:B------:R-:W-:Y:S01]  /*2810*/  UIADD3 UR33, UPT, UPT, UR33, 0x1, URZ ;  /* 0x0000000121217890 */ /* 0x000fe2000fffe0ff */
[----:B------:R-:W-:Y:S01]  /*2820*/  PLOP3.LUT P0, PT, PT, PT, UP1, 0x80, 0x8 ;  /* 0x000000000008781c */ /* 0x000fe20003f0f018 */
[----:B------:R-:W-:Y:S01]  /*2830*/  IMAD.U32 R3, R4, -0x80000000, RZ ;  /* 0x8000000004037824 */ /* 0x000fe200078e00ff */
[----:B------:R-:W-:Y:S01]  /*2840*/  LEA R2, R5, UR12, 0x3 ;  /* 0x0000000c05027c11 */ /* 0x000fe2000f8e18ff */
[----:B------:R-:W-:-:S04]  /*2850*/  UISETP.NE.AND UP2, UPT, UR33, 0x2, UPT ;  /* 0x000000022100788c */ /* 0x000fc8000bf45270 */
[----:B------:R-:W-:Y:S02]  /*2860*/  USEL UR13, URZ, 0x1, UP2 ;  /* 0x00000001ff0d7887 */ /* 0x000fe40009000000 */
[----:B------:R-:W-:Y:S02]  /*2870*/  USEL UR33, UR33, URZ, UP2 ;  /* 0x000000ff21217287 */ /* 0x000fe40009000000 */
[----:B------:R-:W-:Y:S02]  /*2880*/  ULOP3.LUT UR34, UR34, UR13, URZ, 0x3c, !UPT ;  /* 0x0000000d22227292 */ /* 0x000fe4000f8e3cff */
[----:B--2---:R-:W-:Y:S02]  /*2890*/  @!UP1 ULEA UR16, UR33, UR12, 0x3 ;  /* 0x0000000c21109291 */ /* 0x004fe4000f8e18ff */
[----:B------:R-:W-:-:S06]  /*28a0*/  @!UP1 USHF.L.U32 UR13, UR34, 0x1f, URZ ;  /* 0x0000001f220d9899 */ /* 0x000fcc00080006ff */
[----:B---3--:R-:W-:Y:S01]  /*28b0*/  IMAD.U32 R0, RZ, RZ, UR13 ;  /* 0x0000000dff007e24 */ /* 0x008fe2000f8e00ff */
[----:B------:R-:W-:Y:S06]  /*28c0*/  BRA.U UP1, `(.L_x_45) ;  /* 0x0000000101107547 */ /* 0x000fec000b800000 */
[----:B------:R-:W-:Y:S01]  /*28d0*/  UIADD3 UR17, UPT, UPT, UR17, 0x70, URZ ;  /* 0x0000007011117890 */ /* 0x000fe2000fffe0ff */
[----:B------:R-:W-:-:S08]  /*28e0*/  UMOV UR13, 0x3 ;  /* 0x00000003000d7882 */ /* 0x000fd00000000000 */
[----:B------:R1:W-:Y:S01]  /*28f0*/  UTCBAR.2CTA.MULTICAST [UR17], URZ, UR13 ;  /* 0x000000ff110073e9 */ /* 0x0003e2000820080d */
[----:B------:R-:W-:Y:S02]  /*2900*/  NOP ;  /* 0x0000000000007918 */ /* 0x000fe40000000000 */
.L_x_45:
[----:B------:R2:W-:Y:S01]  /*2910*/  @!P0 SYNCS.PHASECHK.TRANS64.TRYWAIT PT, [UR16+0x80], R0 ;  /* 0x00008000ff0085a7 */ /* 0x0005e200080e1110 */
[----:B------:R-:W3:Y:S02]  /*2920*/  SYNCS.PHASECHK.TRANS64.TRYWAIT P0, [R2+URZ+0x90], R3 ;  /* 0x00009003020075a7 */ /* 0x000ee400080011ff */
[----:B--23--:R-:W-:Y:S05]  /*2930*/  @!P0 BRA `(.L_x_46) ;  /* 0x00000038001c8947 */ /* 0x00cfea0003800000 */
.L_x_104:
[C---:B------:R-:W-:Y:S01]  /*2940*/  LEA R0, R5.reuse, UR12, 0x4 ;  /* 0x0000000c05007c11 */ /* 0x040fe2000f8e20ff */
[----:B------:R-:W-:Y:S02]  /*2950*/  VIADD R5, R5, 0x1 ;  /* 0x0000000105057836 */ /* 0x000fe40000000000 */
[----:B------:R-:W-:-:S03]  /*2960*/  IMAD.MOV.U32 R3, RZ, RZ, 0x1 ;  /* 0x00000001ff037424 */ /* 0x000fc600078e00ff */
[----:B------:R-:W3:Y:S01]  /*2970*/  LDS R0, [R0+0x32c1c] ;  /* 0x032c1c0000007984 */ /* 0x000ee20000000800 */
[C---:B------:R-:W-:Y:S01]  /*2980*/  ISETP.NE.AND P1, PT, R5.reuse, 0x2, PT ;  /* 0x000000020500780c */ /* 0x040fe20003f25270 */
[----:B------:R5:W-:Y:S06]  /*2990*/  MEMBAR.ALL.CTA ;  /* 0x0000000000007992 */ /* 0x000bec0000008000 */
[----:B-----5:R-:W5:Y:S01]  /*29a0*/  FENCE.VIEW.ASYNC.S ;  /* 0x00000000000073c6 */ /* 0x020f620000000000 */
[----:B------:R-:W-:Y:S01]  /*29b0*/  SEL R5, R5, RZ, P1 ;  /* 0x000000ff05057207 */ /* 0x000fe20000800000 */
[----:B-----5:R5:W-:Y:S01]  /*29c0*/  SYNCS.ARRIVE.TRANS64.ART0 RZ, [R2+URZ+0xa0], R3 ;  /* 0x0000a00302ff79a7 */ /* 0x020be200085000ff */
[----:B---3--:R-:W-:-:S02]  /*29d0*/  ISETP.NE.AND P0, PT, R0, 0x1, PT ;  /* 0x000000010000780c */ /* 0x008fc40003f05270 */
[----:B-----5:R-:W-:-:S04]  /*29e0*/  SEL R3, RZ, 0x1, P1 ;  /* 0x00000001ff037807 */ /* 0x020fc80000800000 */
[----:B------:R-:W-:-:S07]  /*29f0*/  LOP3.LUT R4, R4, R3, RZ, 0x3c, !PT ;  /* 0x0000000304047212 */ /* 0x000fce00078e3cff */
[----:B------:R-:W-:Y:S05]  /*2a00*/  @!P0 BRA `(.L_x_47) ;  /* 0xfffffff800448947 */ /* 0x000fea000383ffff */
[----:B------:R-:W-:-:S06]  /*2a10*/  UIADD3 UR33, UPT, UPT, UR33, 0x1, URZ ;  /* 0x0000000121217890 */ /* 0x000fcc000fffe0ff */
[----:B------:R-:W-:Y:S02]  /*2a20*/  MOV R0, UR33 ;  /* 0x0000002100007c02 */ /* 0x000fe40008000f00 */
.L_x_38:
[----:B------:R-:W-:-:S09]  /*2a30*/  UISETP.NE.AND UP0, UPT, UR15, URZ, UPT ;  /* 0x000000ff0f00728c */ /* 0x000fd2000bf05270 */
[----:B------:R-:W-:Y:S05]  /*2a40*/  BRA.U UP0, `(.L_x_48) ;  /* 0x0000000100787547 */ /* 0x000fea000b800000 */
[----:B------:R-:W-:-:S04]  /*2a50*/  ISETP.NE.AND P0, PT, R0, 0x2, PT ;  /* 0x000000020000780c */ /* 0x000fc80003f05270 */
[----:B--2---:R-:W-:Y:S02]  /*2a60*/  SEL R2, RZ, 0x1, P0 ;  /* 0x00000001ff027807 */ /* 0x004fe40000000000 */
[----:B------:R-:W-:Y:S02]  /*2a70*/  SEL R0, R0, RZ, P0 ;  /* 0x000000ff00007207 */ /* 0x000fe40000000000 */
[----:B------:R-:W-:Y:S02]  /*2a80*/  LOP3.LUT R2, R2, UR34, RZ, 0x3c, !PT ;  /* 0x0000002202027c12 */ /* 0x000fe4000f8e3cff */
[----:B------:R-:W-:-:S03]  /*2a90*/  LEA R0, R0, UR12, 0x3 ;  /* 0x0000000c00007c11 */ /* 0x000fc6000f8e18ff */
[----:B------:R-:W-:-:S04]  /*2aa0*/  IMAD.U32 R2, R2, -0x80000000, RZ ;  /* 0x8000000002027824 */ /* 0x000fc800078e00ff */
[----:B------:R-:W-:-:S04]  /*2ab0*/  IMAD.MOV.U32 R3, RZ, RZ, R2 ;  /* 0x000000ffff037224 */ /* 0x000fc800078e0002 */
[----:B------:R2:W3:Y:S03]  /*2ac0*/  SYNCS.PHASECHK.TRANS64.TRYWAIT P0, [R0+URZ+0x80], R3 ;  /* 0x00008003000075a7 */ /* 0x0004e600080011ff */
[----:B---3--:R-:W-:Y:S05]  /*2ad0*/  @!P0 NANOSLEEP.SYNCS 0x989680 ;  /* 0x009896800000895d */ /* 0x008fea0003900000 */
[----:B------:R-:W3:Y:S02]  /*2ae0*/  @!P0 SYNCS.PHASECHK.TRANS64 P0, [R0+URZ+0x80], R3 ;  /* 0x00008003000085a7 */ /* 0x000ee400080010ff */
[----:B---3--:R-:W-:Y:S05]  /*2af0*/  @P0 BRA `(.L_x_48) ;  /* 0x00000000004c0947 */ /* 0x008fea0003800000 */
.L_x_49:
[----:B---3--:R3:W1:Y:S02]  /*2b00*/  SYNCS.PHASECHK.TRANS64.TRYWAIT P0, [R0+URZ+0x80], R3 ;  /* 0x00008003000075a7 */ /* 0x00866400080011ff */
[----:B-1----:R-:W-:Y:S05]  /*2b10*/  @!P0 NANOSLEEP.SYNCS 0x989680 ;  /* 0x009896800000895d */ /* 0x002fea0003900000 */
[----:B------:R-:W1:Y:S02]  /*2b20*/  @!P0 SYNCS.PHASECHK.TRANS64 P0, [R0+URZ+0x80], R3 ;  /* 0x00008003000085a7 */ /* 0x000e6400080010ff */
[----:B-1----:R-:W-:Y:S05]  /*2b30*/  @!P0 BRA `(.L_x_49) ;  /* 0xfffffffc00f08947 */ /* 0x002fea000383ffff */
[----:B------:R-:W-:Y:S05]  /*2b40*/  BRA `(.L_x_48) ;  /* 0x0000000000387947 */ /* 0x000fea0003800000 */
.L_x_36:
[----:B------:R-:W-:-:S13]  /*2b50*/  ISETP.NE.AND P0, PT, R78, RZ, PT ;  /* 0x000000ff4e00720c */ /* 0x000fda0003f05270 */
[----:B------:R-:W-:Y:S05]  /*2b60*/  @P0 BRA `(.L_x_50) ;  /* 0x00000000002c0947 */ /* 0x000fea0003800000 */
[----:B------:R-:W4:Y:S01]  /*2b70*/  S2UR UR5, SR_CgaCtaId ;  /* 0x00000000000579c3 */ /* 0x000f220000008800 */
[----:B-1----:R-:W-:Y:S01]  /*2b80*/  UMOV UR6, 0x400 ;  /* 0x0000040000067882 */ /* 0x002fe20000000000 */
[----:B------:R-:W-:Y:S01]  /*2b90*/  UMOV UR4, 0x20 ;  /* 0x0000002000047882 */ /* 0x000fe20000000000 */
[----:B------:R-:W-:Y:S01]  /*2ba0*/  ELECT P0, URZ, PT ;  /* 0x0000000000ff782f */ /* 0x000fe20003800000 */
[----:B----4-:R-:W-:Y:S02]  /*2bb0*/  ULEA UR5, UR5, UR6, 0x18 ;  /* 0x0000000605057291 */ /* 0x010fe4000f8ec0ff */
[----:B------:R-:W-:-:S04]  /*2bc0*/  UIADD3 UR6, UPT, UPT, -UR4, 0x100000, URZ ;  /* 0x0010000004067890 */ /* 0x000fc8000fffe1ff */
[----:B------:R-:W-:Y:S02]  /*2bd0*/  USHF.L.U32 UR7, UR6, 0xb, URZ ;  /* 0x0000000b06077899 */ /* 0x000fe400080006ff */
[----:B------:R-:W-:Y:S01]  /*2be0*/  USHF.L.U32 UR6, UR6, 0x1, URZ ;  /* 0x0000000106067899 */ /* 0x000fe200080006ff */
[----:B------:R-:W1:Y:S11]  /*2bf0*/  FENCE.VIEW.ASYNC.S ;  /* 0x00000000000073c6 */ /* 0x000e760000000000 */
[----:B-1----:R4:W1:Y:S02]  /*2c00*/  SYNCS.EXCH.64 URZ, [UR5+0xb0], UR6 ;  /* 0x0000b00605ff75b2 */ /* 0x0028640008000100 */
[----:B----4-:R-:W-:Y:S01]  /*2c10*/  NOP ;  /* 0x0000000000007918 */ /* 0x010fe20000000000 */
.L_x_50:
[----:B------:R-:W-:Y:S01]  /*2c20*/  NOP ;  /* 0x0000000000007918 */ /* 0x000fe20000000000 */
.L_x_48:
[C---:B------:R-:W-:Y:S02]  /*2c30*/  ISETP.NE.AND P0, PT, R78.reuse, RZ, PT ;  /* 0x000000ff4e00720c */ /* 0x040fe40003f05270 */
[----:B------:R-:W-:-:S11]  /*2c40*/  ISETP.GT.AND P1, PT, R78, 0x3, PT ;  /* 0x000000034e00780c */ /* 0x000fd60003f24270 */
[----:B------:R-:W-:Y:S05]  /*2c50*/  @P0 BRA `(.L_x_51) ;  /* 0x00000000002c0947 */ /* 0x000fea0003800000 */
[----:B------:R-:W5:Y:S01]  /*2c60*/  S2UR UR5, SR_CgaCtaId ;  /* 0x00000000000579c3 */ /* 0x000f620000008800 */
[----:B-1----:R-:W-:Y:S01]  /*2c70*/  UMOV UR6, 0x400 ;  /* 0x0000040000067882 */ /* 0x002fe20000000000 */
[----:B------:R-:W-:Y:S01]  /*2c80*/  UMOV UR4, 0x20 ;  /* 0x0000002000047882 */ /* 0x000fe20000000000 */
[----:B------:R-:W-:Y:S01]  /*2c90*/  ELECT P2, URZ, PT ;  /* 0x0000000000ff782f */ /* 0x000fe20003840000 */
[----:B-----5:R-:W-:Y:S02]  /*2ca0*/  ULEA UR5, UR5, UR6, 0x18 ;  /* 0x0000000605057291 */ /* 0x020fe4000f8ec0ff */
[----:B------:R-:W-:-:S04]  /*2cb0*/  UIADD3 UR6, UPT, UPT, -UR4, 0x100000, URZ ;  /* 0x0010000004067890 */ /* 0x000fc8000fffe1ff */
[----:B------:R-:W-:Y:S02]  /*2cc0*/  USHF.L.U32 UR7, UR6, 0xb, URZ ;  /* 0x0000000b06077899 */ /* 0x000fe400080006ff */
[----:B------:R-:W-:Y:S01]  /*2cd0*/  USHF.L.U32 UR6, UR6, 0x1, URZ ;  /* 0x0000000106067899 */ /* 0x000fe200080006ff */
[----:B------:R-:W1:Y:S11]  /*2ce0*/  FENCE.VIEW.ASYNC.S ;  /* 0x00000000000073c6 */ /* 0x000e760000000000 */
[----:B-1----:R1:W3:Y:S01]  /*2cf0*/  SYNCS.EXCH.64 URZ, [UR5+0xb0], UR6 ;  /* 0x0000b00605ff75b2 */ /* 0x0022e20008000100 */
[----:B------:R-:W-:Y:S01]  /*2d00*/  NOP ;  /* 0x0000000000007918 */ /* 0x000fe20000000000 */
.L_x_51:
[----:B------:R-:W-:Y:S01]  /*2d10*/  NOP ;  /* 0x0000000000007918 */ /* 0x000fe20000000000 */
[----:B------:R-:W-:Y:S01]  /*2d20*/  @P1 NOP ;  /* 0x0000000000001918 */ /* 0x000fe20000000000 */
[----:B------:R-:W-:Y:S05]  /*2d30*/  @P1 BRA `(.L_x_52) ;  /* 0x0000003000041947 */ /* 0x000fea0003800000 */
[----:B------:R-:W-:Y:S05]  /*2d40*/  @P0 BRA `(.L_x_53) ;  /* 0x00000000002c0947 */ /* 0x000fea0003800000 */
[----:B-1----:R-:W1:Y:S01]  /*2d50*/  S2UR UR5, SR_CgaCtaId ;  /* 0x00000000000579c3 */ /* 0x002e620000008800 */
[----:B------:R-:W-:Y:S01]  /*2d60*/  UMOV UR6, 0x400 ;  /* 0x0000040000067882 */ /* 0x000fe20000000000 */
[----:B------:R-:W-:Y:S01]  /*2d70*/  UMOV UR4, 0x20 ;  /* 0x0000002000047882 */ /* 0x000fe20000000000 */
[----:B------:R-:W-:Y:S01]  /*2d80*/  ELECT P1, URZ, PT ;  /* 0x0000000000ff782f */ /* 0x000fe20003820000 */
[----:B-1----:R-:W-:Y:S02]  /*2d90*/  ULEA UR5, UR5, UR6, 0x18 ;  /* 0x0000000605057291 */ /* 0x002fe4000f8ec0ff */
[----:B------:R-:W-:-:S04]  /*2da0*/  UIADD3 UR6, UPT, UPT, -UR4, 0x100000, URZ ;  /* 0x0010000004067890 */ /* 0x000fc8000fffe1ff */
[----:B------:R-:W-:Y:S02]  /*2db0*/  USHF.L.U32 UR7, UR6, 0xb, URZ ;  /* 0x0000000b06077899 */ /* 0x000fe400080006ff */
[----:B------:R-:W-:Y:S01]  /*2dc0*/  USHF.L.U32 UR6, UR6, 0x1, URZ ;  /* 0x0000000106067899 */ /* 0x000fe200080006ff */
[----:B------:R-:W1:Y:S11]  /*2dd0*/  FENCE.VIEW.ASYNC.S ;  /* 0x00000000000073c6 */ /* 0x000e760000000000 */
[----:B-1----:R1:W4:Y:S01]  /*2de0*/  SYNCS.EXCH.64 URZ, [UR5+0xb0], UR6 ;  /* 0x0000b00605ff75b2 */ /* 0x0023220008000100 */
[----:B------:R-:W-:Y:S01]  /*2df0*/  NOP ;  /* 0x0000000000007918 */ /* 0x000fe20000000000 */
.L_x_53:
[----:B------:R-:W-:Y:S01]  /*2e00*/  NOP ;  /* 0x0000000000007918 */ /* 0x000fe20000000000 */
[----:B------:R-:W-:Y:S05]  /*2e10*/  @P0 BRA `(.L_x_54) ;  /* 0x00000004008c0947 */ /* 0x000fea0003800000 */
[----:B------:R-:W5:Y:S01]  /*2e20*/  S2R R5, SR_CgaCtaId ;  /* 0x0000000000057919 */ /* 0x000f620000008800 */
[----:B-1-34-:R-:W-:Y:S01]  /*2e30*/  NOP ;  /* 0x0000000000007918 */ /* 0x01afe20000000000 */
[----:B--2---:R-:W-:Y:S02]  /*2e40*/  MOV R0, 0x40 ;  /* 0x0000004000007802 */ /* 0x004fe40000000f00 */
[----:B------:R-:W-:Y:S02]  /*2e50*/  MOV R4, 0x400 ;  /* 0x0000040000047802 */ /* 0x000fe40000000f00 */
[C---:B-----5:R-:W-:Y:S02]  /*2e60*/  LEA R0, R5.reuse, R0, 0x18 ;  /* 0x0000000005007211 */ /* 0x060fe400078ec0ff */
[----:B------:R-:W-:-:S04]  /*2e70*/  LEA R4, R5, R4, 0x18 ;  /* 0x0000000405047211 */ /* 0x000fc800078ec0ff */
[----:B------:R-:W1:Y:S02]  /*2e80*/  LDS.U8 R0, [R0] ;  /* 0x0000000000007984 */ /* 0x000e640000000000 */
[----:B-1----:R-:W-:-:S13]  /*2e90*/  ISETP.NE.AND P0, PT, R0, RZ, PT ;  /* 0x000000ff0000720c */ /* 0x002fda0003f05270 */
[----:B------:R-:W-:Y:S05]  /*2ea0*/  @P0 BRA `(.L_x_55) ;  /* 0x0000000400500947 */ /* 0x000fea0003800000 */
[C---:B------:R-:W-:Y:S02]  /*2eb0*/  LOP3.LUT R0, R5.reuse, 0x1, RZ, 0xc0, !PT ;  /* 0x0000000105007812 */ /* 0x040fe400078ec0ff */
[----:B------:R-:W-:Y:S02]  /*2ec0*/  LOP3.LUT R10, R5, 0x1, RZ, 0x3c, !PT ;  /* 0x00000001050a7812 */ /* 0x000fe400078e3cff */
[----:B------:R-:W-:-:S13]  /*2ed0*/  ISETP.NE.U32.AND P1, PT, R0, 0x1, PT ;  /* 0x000000010000780c */ /* 0x000fda0003f25070 */
[----:B------:R-:W-:Y:S05]  /*2ee0*/  @!P1 BRA `(.L_x_56) ;  /* 0x0000000000c49947 */ /* 0x000fea0003800000 */
[----:B------:R-:W-:Y:S01]  /*2ef0*/  ELECT P0, URZ, PT ;  /* 0x0000000000ff782f */ /* 0x000fe20003800000 */
[----:B------:R-:W-:-:S12]  /*2f00*/  BSSY B0, `(.L_x_56) ;  /* 0x000002f000007945 */ /* 0x000fd80003800000 */
[----:B------:R-:W-:Y:S05]  /*2f10*/  @!P0 BRA `(.L_x_57) ;  /* 0x0000000000b48947 */ /* 0x000fea0003800000 */
[----:B------:R-:W-:-:S05]  /*2f20*/  UMOV UR4, 0x10 ;  /* 0x0000001000047882 */ /* 0x000fca0000000000 */
[----:B------:R-:W-:Y:S04]  /*2f30*/  DEPBAR.LE SB1, 0x36 ;  /* 0x00009d800000791a */ /* 0x000fe80000000000 */
[----:B------:R-:W1:Y:S02]  /*2f40*/  UTCATOMSWS.2CTA.FIND_AND_SET.ALIGN UP0, UR4, UR4 ;  /* 0x00000004000475e3 */ /* 0x000e640008200800 */
[----:B-1----:R-:W-:Y:S01]  /*2f50*/  PLOP3.LUT P0, PT, PT, PT, UP0, 0x80, 0x8 ;  /* 0x000000000008781c */ /* 0x002fe20003f0f008 */
[----:B------:R-:W-:-:S03]  /*2f60*/  IMAD.U32 R13, RZ, RZ, UR4 ;  /* 0x00000004ff0d7e24 */ /* 0x000fc6000f8e00ff */
[----:B------:R-:W-:-:S04]  /*2f70*/  SEL R0, RZ, 0xffffffff, !P0 ;  /* 0xffffffffff007807 */ /* 0x000fc80004000000 */
[----:B------:R-:W-:-:S13]  /*2f80*/  ISETP.NE.AND P0, PT, R0, RZ, PT ;  /* 0x000000ff0000720c */ /* 0x000fda0003f05270 */
[----:B------:R-:W-:Y:S05]  /*2f90*/  @P0 BRA `(.L_x_58) ;  /* 0x0000000000240947 */ /* 0x000fea0003800000 */
.L_x_59:
[----:B------:R-:W-:Y:S05]  /*2fa0*/  NANOSLEEP 0x64 ;  /* 0x000000640000795d */ /* 0x000fea0003800000 */
[----:B------:R-:W-:-:S05]  /*2fb0*/  UMOV UR4, 0x10 ;  /* 0x0000001000047882 */ /* 0x000fca0000000000 */
[----:B------:R-:W-:Y:S04]  /*2fc0*/  DEPBAR.LE SB1, 0x36 ;  /* 0x00009d800000791a */ /* 0x000fe80000000000 */
[----:B------:R-:W1:Y:S02]  /*2fd0*/  UTCATOMSWS.2CTA.FIND_AND_SET.ALIGN UP0, UR4, UR4 ;  /* 0x00000004000475e3 */ /* 0x000e640008200800 */
[----:B-1----:R-:W-:Y:S01]  /*2fe0*/  PLOP3.LUT P0, PT, PT, PT, UP0, 0x80, 0x8 ;  /* 0x000000000008781c */ /* 0x002fe20003f0f008 */
[----:B------:R-:W-:-:S03]  /*2ff0*/  IMAD.U32 R13, RZ, RZ, UR4 ;  /* 0x00000004ff0d7e24 */ /* 0x000fc6000f8e00ff */
[----:B------:R-:W-:-:S04]  /*3000*/  SEL R0, RZ, 0xffffffff, !P0 ;  /* 0xffffffffff007807 */ /* 0x000fc80004000000 */
[----:B------:R-:W-:-:S13]  /*3010*/  ISETP.NE.AND P0, PT, R0, RZ, PT ;  /* 0x000000ff0000720c */ /* 0x000fda0003f05270 */
[----:B------:R-:W-:Y:S05]  /*3020*/  @!P0 BRA `(.L_x_59) ;  /* 0xfffffffc00dc8947 */ /* 0x000fea000383ffff */
.L_x_58:
[----:B------:R-:W-:Y:S01]  /*3030*/  MOV R0, 0x60 ;  /* 0x0000006000007802 */ /* 0x000fe20000000f00 */
[----:B------:R-:W-:Y:S02]  /*3040*/  VIADD R7, R4, 0xb8 ;  /* 0x000000b804077836 */ /* 0x000fe40000000000 */
[----:B------:R-:W-:Y:S01]  /*3050*/  IMAD.MOV.U32 R8, RZ, RZ, 0x4 ;  /* 0x00000004ff087424 */ /* 0x000fe200078e00ff */
[----:B------:R-:W-:Y:S02]  /*3060*/  LEA R11, R5, R0, 0x18 ;  /* 0x00000000050b7211 */ /* 0x000fe400078ec0ff */
[----:B------:R-:W-:-:S03]  /*3070*/  MOV R0, 0x58 ;  /* 0x0000005800007802 */ /* 0x000fc60000000f00 */
[----:B------:R-:W1:Y:S01]  /*3080*/  LDS R14, [R11] ;  /* 0x000000000b0e7984 */ /* 0x000e620000000800 */
[----:B------:R-:W-:Y:S01]  /*3090*/  LEA R3, R5, R0, 0x18 ;  /* 0x0000000005037211 */ /* 0x000fe200078ec0ff */
[----:B-1----:R-:W-:-:S04]  /*30a0*/  IMAD.U32 R14, R14, -0x80000000, RZ ;  /* 0x800000000e0e7824 */ /* 0x002fc800078e00ff */
[----:B------:R-:W1:Y:S02]  /*30b0*/  SYNCS.PHASECHK.TRANS64.TRYWAIT P0, [R3+URZ], R14 ;  /* 0x0000000e030075a7 */ /* 0x000e6400080011ff */
[----:B-1----:R-:W-:Y:S05]  /*30c0*/  @P0 BRA `(.L_x_60) ;  /* 0x0000000000080947 */ /* 0x002fea0003800000 */
[----:B------:R-:W1:Y:S02]  /*30d0*/  SYNCS.PHASECHK.TRANS64.TRYWAIT P0, [R3+URZ], R14 ;  /* 0x0000000e030075a7 */ /* 0x000e6400080011ff */
[----:B-1----:R-:W-:Y:S05]  /*30e0*/  @!P0 BRA `(.L_x_61) ;  /* 0x00000030004c8947 */ /* 0x002fea0003800000 */
.L_x_60:
[C---:B-1----:R-:W-:Y:S01]  /*30f0*/  PRMT R3, R10.reuse, 0x654, R3 ;  /* 0x000006540a037816 */ /* 0x042fe20000000003 */
[C---:B------:R-:W-:Y:S01]  /*3100*/  IMAD.SHL.U32 R9, R13.reuse, 0x20, RZ ;  /* 0x000000200d097824 */ /* 0x040fe200078e00ff */
[----:B------:R-:W-:Y:S01]  /*3110*/  PRMT R2, R10, 0x654, R7 ;  /* 0x000006540a027816 */ /* 0x000fe20000000007 */
[----:B------:R-:W-:Y:S01]  /*3120*/  IMAD.MOV.U32 R6, RZ, RZ, 0xffff ;  /* 0x0000ffffff067424 */ /* 0x000fe200078e00ff */
[----:B------:R1:W-:Y:S01]  /*3130*/  SYNCS.ARRIVE.TRANS64.RED RZ, [R3+URZ], R8 ;  /* 0x0000000803ff79a7 */ /* 0x0003e200080004ff */
[----:B------:R-:W-:Y:S01]  /*3140*/  IMAD.MOV.U32 R0, RZ, RZ, 0x1 ;  /* 0x00000001ff007424 */ /* 0x000fe200078e00ff */
[----:B------:R2:W-:Y:S01]  /*3150*/  STS [R4+0xb8], R9 ;  /* 0x0000b80904007388 */ /* 0x0005e20000000800 */
[----:B------:R-:W-:Y:S01]  /*3160*/  VIADD R7, R13, 0x10 ;  /* 0x000000100d077836 */ /* 0x000fe20000000000 */
[----:B------:R-:W-:Y:S02]  /*3170*/  SHF.L.U32 R6, R6, R13, RZ ;  /* 0x0000000d06067219 */ /* 0x000fe400000006ff */
[----:B------:R2:W-:Y:S02]  /*3180*/  STAS [R2.64], R13 ;  /* 0x0000000d02007dbd */ /* 0x0005e4000c0008ff */
[----:B------:R-:W-:-:S04]  /*3190*/  SHF.L.U32 R7, R0, R7, RZ ;  /* 0x0000000700077219 */ /* 0x000fc800000006ff */
[----:B------:R-:W-:Y:S02]  /*31a0*/  LOP3.LUT R6, R7, R6, RZ, 0xfc, !PT ;  /* 0x0000000607067212 */ /* 0x000fe400078efcff */
[----:B-1----:R-:W-:-:S04]  /*31b0*/  MOV R8, 0x50 ;  /* 0x0000005000087802 */ /* 0x002fc80000000f00 */
[----:B------:R-:W-:-:S05]  /*31c0*/  LEA R7, R5, R8, 0x18 ;  /* 0x0000000805077211 */ /* 0x000fca00078ec0ff */
[----:B------:R2:W-:Y:S04]  /*31d0*/  ATOMS.OR RZ, [R7], R6 ;  /* 0x0000000607ff738c */ /* 0x0005e80003000000 */
[----:B------:R2:W-:Y:S02]  /*31e0*/  ATOMS.XOR RZ, [R11], R0 ;  /* 0x000000000bff738c */ /* 0x0005e40003800000 */
.L_x_57:
[----:B------:R-:W-:Y:S05]  /*31f0*/  BSYNC B0 ;  /* 0x0000000000007941 */ /* 0x000fea0003800000 */
.L_x_56:
[----:B------:R-:W-:Y:S05]  /*3200*/  @P1 BRA `(.L_x_62) ;  /* 0x0000000000881947 */ /* 0x000fea0003800000 */
[----:B------:R-:W-:Y:S05]  /*3210*/  WARPSYNC.ALL ;  /* 0x0000000000007948 */ /* 0x000fea0003800000 */
[----:B------:R-:W-:Y:S01]  /*3220*/  NOP ;  /* 0x0000000000007918 */ /* 0x000fe20000000000 */
[----:B------:R-:W-:-:S13]  /*3230*/  ELECT P0, URZ, PT ;  /* 0x0000000000ff782f */ /* 0x000fda0003800000 */
[----:B------:R-:W-:Y:S05]  /*3240*/  @!P0 BRA `(.L_x_62) ;  /* 0x0000000000788947 */ /* 0x000fea0003800000 */
[----:B--2---:R-:W-:Y:S02]  /*3250*/  MOV R0, 0x60 ;  /* 0x0000006000007802 */ /* 0x004fe40000000f00 */
[----:B------:R-:W-:Y:S02]  /*3260*/  MOV R2, 0x58 ;  /* 0x0000005800027802 */ /* 0x000fe40000000f00 */
[C---:B------:R-:W-:Y:S02]  /*3270*/  LEA R7, R5.reuse, R0, 0x18 ;  /* 0x0000000005077211 */ /* 0x040fe400078ec0ff */
[----:B------:R-:W-:-:S03]  /*3280*/  LEA R3, R5, R2, 0x18 ;  /* 0x0000000205037211 */ /* 0x000fc600078ec0ff */
[----:B------:R-:W1:Y:S02]  /*3290*/  LDS R0, [R7] ;  /* 0x0000000007007984 */ /* 0x000e640000000800 */
[----:B-1----:R-:W-:-:S04]  /*32a0*/  IMAD.U32 R8, R0, -0x80000000, RZ ;  /* 0x8000000000087824 */ /* 0x002fc800078e00ff */
[----:B------:R-:W1:Y:S02]  /*32b0*/  SYNCS.PHASECHK.TRANS64.TRYWAIT P0, [R3+URZ], R8 ;  /* 0x00000008030075a7 */ /* 0x000e6400080011ff */
[----:B-1----:R-:W-:Y:S05]  /*32c0*/  @P0 BRA `(.L_x_63) ;  /* 0x0000000000080947 */ /* 0x002fea0003800000 */
[----:B------:R-:W1:Y:S02]  /*32d0*/  SYNCS.PHASECHK.TRANS64.TRYWAIT P0, [R3+URZ], R8 ;  /* 0x00000008030075a7 */ /* 0x000e6400080011ff */
[----:B-1----:R-:W-:Y:S05]  /*32e0*/  @!P0 BRA `(.L_x_64) ;  /* 0x0000002c00e48947 */ /* 0x002fea0003800000 */
.L_x_63:
[----:B------:R-:W2:Y:S01]  /*32f0*/  LDS R13, [R4+0xb8] ;  /* 0x0000b800040d7984 */ /* 0x000ea20000000800 */
[----:B------:R-:W-:Y:S01]  /*3300*/  IMAD.MOV.U32 R2, RZ, RZ, 0xffff ;  /* 0x0000ffffff027424 */ /* 0x000fe200078e00ff */
[----:B-1----:R-:W-:Y:S01]  /*3310*/  PRMT R3, R10, 0x654, R3 ;  /* 0x000006540a037816 */ /* 0x002fe20000000003 */
[----:B------:R-:W-:Y:S02]  /*3320*/  IMAD.MOV.U32 R0, RZ, RZ, 0x1 ;  /* 0x00000001ff007424 */ /* 0x000fe400078e00ff */
[C---:B--2---:R-:W-:Y:S01]  /*3330*/  IMAD.SHL.U32 R11, R13.reuse, 0x20, RZ ;  /* 0x000000200d0b7824 */ /* 0x044fe200078e00ff */
[----:B------:R-:W-:Y:S01]  /*3340*/  SHF.L.U32 R2, R2, R13, RZ ;  /* 0x0000000d02027219 */ /* 0x000fe200000006ff */
[----:B------:R-:W-:-:S03]  /*3350*/  VIADD R9, R13, 0x10 ;  /* 0x000000100d097836 */ /* 0x000fc60000000000 */
[----:B------:R1:W-:Y:S01]  /*3360*/  STS [R4+0xb8], R11 ;  /* 0x0000b80b04007388 */ /* 0x0003e20000000800 */
[----:B------:R-:W-:Y:S02]  /*3370*/  MOV R6, 0x50 ;  /* 0x0000005000067802 */ /* 0x000fe40000000f00 */
[----:B------:R-:W-:Y:S02]  /*3380*/  SHF.L.U32 R9, R0, R9, RZ ;  /* 0x0000000900097219 */ /* 0x000fe400000006ff */
[----:B------:R-:W-:Y:S02]  /*3390*/  LEA R5, R5, R6, 0x18 ;  /* 0x0000000605057211 */ /* 0x000fe400078ec0ff */
[----:B------:R-:W-:-:S05]  /*33a0*/  LOP3.LUT R2, R9, R2, RZ, 0xfc, !PT ;  /* 0x0000000209027212 */ /* 0x000fca00078efcff */
[----:B------:R1:W-:Y:S01]  /*33b0*/  ATOMS.OR RZ, [R5], R2 ;  /* 0x0000000205ff738c */ /* 0x0003e20003000000 */
[----:B------:R1:W-:Y:S03]  /*33c0*/  SYNCS.ARRIVE.TRANS64.RED.A1T0 RZ, [R3+URZ], RZ ;  /* 0x000000ff03ff79a7 */ /* 0x0003e600081004ff */
[----:B------:R1:W-:Y:S01]  /*33d0*/  ATOMS.XOR RZ, [R7], R0 ;  /* 0x0000000007ff738c */ /* 0x0003e20003800000 */
[----:B------:R-:W-:Y:S05]  /*33e0*/  BRA `(.L_x_62) ;  /* 0x0000000000107947 */ /* 0x000fea0003800000 */
.L_x_55:
[----:B------:R-:W-:Y:S02]  /*33f0*/  MOV R3, 0xffffffff ;  /* 0xffffffff00037802 */ /* 0x000fe40000000f00 */
[----:B------:R-:W-:-:S03]  /*3400*/  MOV R2, 0x3430 ;  /* 0x0000343000027802 */ /* 0x000fc60000000f00 */
[----:B------:R1:W-:Y:S04]  /*3410*/  STS [R4+0xb8], R3 ;  /* 0x0000b80304007388 */ /* 0x0003e80000000800 */
[----:B-1----:R-:W-:Y:S05]  /*3420*/  CALL.REL.NOINC `($__internal_1_$__cuda_sm10x_tcgen05_guardrail_trap_phase_invalid_during_alloc) ;  /* 0x0000003000107944 */ /* 0x002fea0003c00000 */
.L_x_62:
[----:B------:R-:W-:Y:S05]  /*3430*/  WARPSYNC.ALL ;  /* 0x0000000000007948 */ /* 0x000fea0003800000 */
[----:B------:R-:W-:Y:S01]  /*3440*/  NOP ;  /* 0x0000000000007918 */ /* 0x000fe20000000000 */
.L_x_54:
[----:B------:R-:W5:Y:S08]  /*3450*/  S2UR UR4, SR_CgaCtaId ;  /* 0x00000000000479c3 */ /* 0x000f700000008800 */
[----:B-1-34-:R-:W-:Y:S01]  /*3460*/  BAR.SYNC.DEFER_BLOCKING 0x3, 0xa0 ;  /* 0x00c2800000007b1d */ /* 0x01afe20000010000 */
[----:B--2---:R-:W-:Y:S01]  /*3470*/  MOV R3, 0x400 ;  /* 0x0000040000037802 */ /* 0x004fe20000000f00 */
[----:B-----5:R-:W-:-:S05]  /*3480*/  IMAD.U32 R2, RZ, RZ, UR4 ;  /* 0x00000004ff027e24 */ /* 0x020fca000f8e00ff */
[----:B------:R-:W-:-:S05]  /*3490*/  LEA R3, R2, R3, 0x18 ;  /* 0x0000000302037211 */ /* 0x000fca00078ec0ff */
[----:B------:R1:W2:Y:S01]  /*34a0*/  LDS R77, [R3+0xb8] ;  /* 0x0000b800034d7984 */ /* 0x0002a20000000800 */
[----:B------:R-:W3:Y:S02]  /*34b0*/  SYNCS.PHASECHK.TRANS64.TRYWAIT P0, [R3+URZ+0x90], RZ ;  /* 0x000090ff030075a7 */ /* 0x000ee400080011ff */
[----:B-123--:R-:W-:Y:S05]  /*34c0*/  @!P0 BRA `(.L_x_65) ;  /* 0x0000002c00848947 */ /* 0x00efea0003800000 */
.L_x_107:
[----:B------:R-:W2:Y:S01]  /*34d0*/  LDS.128 R52, [R3+0x32c10] ;  /* 0x032c100003347984 */ /* 0x000ea20000000c00 */
[----:B------:R-:W-:Y:S01]  /*34e0*/  HFMA2 R0, -RZ, RZ, 0, 5.9604644775390625e-08 ;  /* 0x00000001ff007431 */ /* 0x000fe200000001ff */
[----:B------:R3:W-:Y:S06]  /*34f0*/  MEMBAR.ALL.CTA ;  /* 0x0000000000007992 */ /* 0x0007ec0000008000 */
[----:B---3--:R-:W3:Y:S02]  /*3500*/  FENCE.VIEW.ASYNC.S ;  /* 0x00000000000073c6 */ /* 0x008ee40000000000 */
[----:B---3--:R3:W-:Y:S01]  /*3510*/  SYNCS.ARRIVE.TRANS64.ART0 RZ, [R3+URZ+0xa0], R0 ;  /* 0x0000a00003ff79a7 */ /* 0x0087e200085000ff */
[----:B--2---:R-:W-:-:S13]  /*3520*/  ISETP.NE.AND P0, PT, R55, 0x1, PT ;  /* 0x000000013700780c */ /* 0x004fda0003f05270 */
[----:B---3--:R-:W-:Y:S05]  /*3530*/  @P0 BRA `(.L_x_66) ;  /* 0x0000002000cc0947 */ /* 0x008fea0003800000 */
[C---:B------:R-:W-:Y:S01]  /*3540*/  IMAD.SHL.U32 R7, R60.reuse, 0x20, RZ ;  /* 0x000000203c077824 */ /* 0x040fe200078e00ff */
[----:B------:R-:W-:Y:S01]  /*3550*/  SHF.R.U32.HI R4, RZ, 0x5, R60 ;  /* 0x00000005ff047819 */ /* 0x000fe2000001163c */
[----:B------:R-:W-:Y:S01]  /*3560*/  IMAD.SHL.U32 R5, R60, 0x80, RZ ;  /* 0x000000803c057824 */ /* 0x000fe200078e00ff */
[C---:B------:R-:W-:Y:S01]  /*3570*/  ISETP.NE.AND P0, PT, R2.reuse, UR22, PT ;  /* 0x0000001602007c0c */ /* 0x040fe2000bf05270 */
[----:B------:R-:W2:Y:S01]  /*3580*/  S2R R59, SR_LANEID ;  /* 0x00000000003b7919 */ /* 0x000ea20000000000 */
[----:B------:R-:W-:Y:S01]  /*3590*/  LOP3.LUT R7, R7, 0x3e0, RZ, 0xc0, !PT ;  /* 0x000003e007077812 */ /* 0x000fe200078ec0ff */
[----:B------:R-:W3:Y:S01]  /*35a0*/  S2UR UR7, SR_CgaCtaId ;  /* 0x00000000000779c3 */ /* 0x000ee20000008800 */
[----:B------:R-:W-:Y:S01]  /*35b0*/  LOP3.LUT R5, R5, 0xf80, RZ, 0xc0, !PT ;  /* 0x00000f8005057812 */ /* 0x000fe200078ec0ff */
[----:B------:R-:W-:Y:S01]  /*35c0*/  USHF.R.U32.HI UR5, URZ, 0x1, UR14 ;  /* 0x00000001ff057899 */ /* 0x000fe2000801160e */
[----:B------:R-:W-:Y:S01]  /*35d0*/  ISETP.LT.AND P0, PT, R2, RZ, P0 ;  /* 0x000000ff0200720c */ /* 0x000fe20000701270 */
[C---:B------:R-:W-:Y:S01]  /*35e0*/  IMAD R8, R4.reuse, 0x400, R7 ;  /* 0x0000040004087824 */ /* 0x040fe200078e0207 */
[----:B------:R-:W-:Y:S01]  /*35f0*/  CS2R R62, SRZ ;  /* 0x00000000003e7805 */ /* 0x000fe2000001ff00 */
[----:B------:R-:W-:Y:S01]  /*3600*/  IMAD R6, R4, 0x1000, R5 ;  /* 0x0000100004067824 */ /* 0x000fe200078e0205 */
[----:B------:R-:W-:Y:S01]  /*3610*/  UIADD3 UR4, UPT, UPT, UR5, -0x1, URZ ;  /* 0xffffffff05047890 */ /* 0x000fe2000fffe0ff */
[C---:B------:R-:W-:Y:S01]  /*3620*/  IMAD.IADD R7, R3.reuse, 0x1, R8 ;  /* 0x0000000103077824 */ /* 0x040fe200078e0208 */
[----:B------:R-:W4:Y:S01]  /*3630*/  LDCU.64 UR8, c[0x0][0x348] ;  /* 0x00006900ff0877ac */ /* 0x000f220008000a00 */
[----:B------:R-:W-:-:S02]  /*3640*/  IMAD.IADD R5, R3, 0x1, R6 ;  /* 0x0000000103057824 */ /* 0x000fc400078e0206 */
[C---:B------:R-:W-:Y:S02]  /*3650*/  VIADD R8, R7.reuse, 0x4410 ;  /* 0x0000441007087836 */ /* 0x040fe40000000000 */
[----:B------:R-:W-:Y:S02]  /*3660*/  VIADD R7, R7, 0x4400 ;  /* 0x0000440007077836 */ /* 0x000fe40000000000 */
[C---:B------:R-:W-:Y:S01]  /*3670*/  VIADD R6, R5.reuse, 0x430 ;  /* 0x0000043005067836 */ /* 0x040fe20000000000 */
[----:B------:R-:W-:Y:S01]  /*3680*/  SHF.R.U32.HI R75, RZ, 0x3, R8 ;  /* 0x00000003ff4b7819 */ /* 0x000fe20000011608 */
[----:B------:R-:W-:Y:S01]  /*3690*/  VIADD R9, R5, 0x420 ;  /* 0x0000042005097836 */ /* 0x000fe20000000000 */
[----:B------:R-:W-:Y:S01]  /*36a0*/  SHF.R.U32.HI R74, RZ, 0x3, R7 ;  /* 0x00000003ff4a7819 */ /* 0x000fe20000011607 */
[----:B------:R-:W-:Y:S01]  /*36b0*/  IMAD.U32 R58, RZ, RZ, UR4 ;  /* 0x00000004ff3a7e24 */ /* 0x000fe2000f8e00ff */
[----:B------:R-:W-:Y:S01]  /*36c0*/  SHF.R.U32.HI R73, RZ, 0x3, R6 ;  /* 0x00000003ff497819 */ /* 0x000fe20000011606 */
[----:B------:R-:W-:Y:S01]  /*36d0*/  @!P0 IMAD R58, RZ, RZ, UR5 ;  /* 0x00000005ff3a8e24 */ /* 0x000fe2000f8e02ff */
[----:B------:R-:W-:Y:S01]  /*36e0*/  LOP3.LUT R74, R7, 0x10, R74, 0x78, !PT ;  /* 0x00000010074a7812 */ /* 0x000fe200078e784a */
[C---:B------:R-:W-:Y:S01]  /*36f0*/  VIADD R7, R5.reuse, 0x400 ;  /* 0x0000040005077836 */ /* 0x040fe20000000000 */
[----:B------:R-:W-:Y:S01]  /*3700*/  LOP3.LUT R73, R6, 0x70, R73, 0x78, !PT ;  /* 0x0000007006497812 */ /* 0x000fe200078e7849 */
[C---:B------:R-:W-:Y:S01]  /*3710*/  VIADD R6, R5.reuse, 0x470 ;  /* 0x0000047005067836 */ /* 0x040fe20000000000 */
[----:B------:R-:W-:Y:S01]  /*3720*/  LOP3.LUT R75, R8, 0x10, R75, 0x78, !PT ;  /* 0x00000010084b7812 */ /* 0x000fe200078e784b */
[----:B------:R-:W-:Y:S01]  /*3730*/  VIADD R8, R5, 0x410 ;  /* 0x0000041005087836 */ /* 0x000fe20000000000 */
[----:B------:R-:W-:Y:S01]  /*3740*/  SHF.R.U32.HI R70, RZ, 0x3, R7 ;  /* 0x00000003ff467819 */ /* 0x000fe20000011607 */
[----:B------:R-:W-:Y:S01]  /*3750*/  IMAD R76, R78, 0x4, R3 ;  /* 0x000000044e4c7824 */ /* 0x000fe200078e0203 */
[----:B------:R-:W-:Y:S01]  /*3760*/  SHF.R.U32.HI R69, RZ, 0x3, R6 ;  /* 0x00000003ff457819 */ /* 0x000fe20000011606 */
[----:B------:R-:W-:Y:S01]  /*3770*/  IMAD.MOV.U32 R64, RZ, RZ, 0x1 ;  /* 0x00000001ff407424 */ /* 0x000fe200078e00ff */
[----:B------:R-:W-:Y:S01]  /*3780*/  LOP3.LUT R70, R7, 0x70, R70, 0x78, !PT ;  /* 0x0000007007467812 */ /* 0x000fe200078e7846 */
[C---:B------:R-:W-:Y:S01]  /*3790*/  VIADD R7, R5.reuse, 0x460 ;  /* 0x0000046005077836 */ /* 0x040fe20000000000 */
[----:B------:R-:W-:Y:S01]  /*37a0*/  LOP3.LUT R69, R6, 0x70, R69, 0x78, !PT ;  /* 0x0000007006457812 */ /* 0x000fe200078e7845 */
[C---:B------:R-:W-:Y:S01]  /*37b0*/  VIADD R6, R5.reuse, 0x450 ;  /* 0x0000045005067836 */ /* 0x040fe20000000000 */
[----:B------:R-:W-:Y:S01]  /*37c0*/  SHF.R.U32.HI R72, RZ, 0x3, R9 ;  /* 0x00000003ff487819 */ /* 0x000fe20000011609 */
[----:B------:R-:W-:Y:S01]  /*37d0*/  VIADD R5, R5, 0x440 ;  /* 0x0000044005057836 */ /* 0x000fe20000000000 */
[----:B------:R-:W-:Y:S01]  /*37e0*/  SHF.R.U32.HI R71, RZ, 0x3, R8 ;  /* 0x00000003ff477819 */ /* 0x000fe20000011608 */
[----:B------:R-:W-:Y:S01]  /*37f0*/  IMAD.MOV.U32 R61, RZ, RZ, RZ ;  /* 0x000000ffff3d7224 */ /* 0x000fe200078e00ff */
[----:B------:R-:W-:Y:S01]  /*3800*/  SHF.R.U32.HI R68, RZ, 0x3, R7 ;  /* 0x00000003ff447819 */ /* 0x000fe20000011607 */
[----:B------:R-:W-:Y:S01]  /*3810*/  IMAD R65, R4, 0x200000, R77 ;  /* 0x0020000004417824 */ /* 0x000fe200078e024d */
[----:B------:R-:W-:Y:S01]  /*3820*/  SHF.R.U32.HI R67, RZ, 0x3, R6 ;  /* 0x00000003ff437819 */ /* 0x000fe20000011606 */
[----:B------:R-:W-:Y:S01]  /*3830*/  IMAD.IADD R58, R58, 0x1, R58 ;  /* 0x000000013a3a7824 */ /* 0x000fe200078e023a */
[----:B------:R-:W-:-:S02]  /*3840*/  SHF.R.U32.HI R66, RZ, 0x3, R5 ;  /* 0x00000003ff427819 */ /* 0x000fc40000011605 */
[----:B------:R-:W-:Y:S02]  /*3850*/  LOP3.LUT R72, R9, 0x70, R72, 0x78, !PT ;  /* 0x0000007009487812 */ /* 0x000fe400078e7848 */
[----:B------:R-:W-:Y:S02]  /*3860*/  LOP3.LUT R71, R8, 0x70, R71, 0x78, !PT ;  /* 0x0000007008477812 */ /* 0x000fe400078e7847 */
[----:B------:R-:W-:Y:S02]  /*3870*/  LOP3.LUT R68, R7, 0x70, R68, 0x78, !PT ;  /* 0x0000007007447812 */ /* 0x000fe400078e7844 */
[----:B------:R-:W-:Y:S02]  /*3880*/  LOP3.LUT R67, R6, 0x70, R67, 0x78, !PT ;  /* 0x0000007006437812 */ /* 0x000fe400078e7843 */
[----:B--234-:R-:W-:-:S07]  /*3890*/  LOP3.LUT R66, R5, 0x70, R66, 0x78, !PT ;  /* 0x0000007005427812 */ /* 0x01cfce00078e7842 */
.L_x_78:
[----:B--2-4-:R-:W2:Y:S01]  /*38a0*/  LDC.64 R8, c[0x0][0x750] ;  /* 0x0001d400ff087b82 */ /* 0x014ea20000000a00 */
[----:B------:R-:W-:-:S05]  /*38b0*/  IMAD.SHL.U32 R5, R52, 0x100, RZ ;  /* 0x0000010034057824 */ /* 0x000fca00078e00ff */
[----:B------:R-:W-:Y:S02]  /*38c0*/  LEA.HI.SX32 R4, R5, R60, 0x1f ;  /* 0x0000003c05047211 */ /* 0x000fe400078ffaff */
[----:B------:R-:W3:Y:S01]  /*38d0*/  LDC.64 R6, c[0x0][0x758] ;  /* 0x0001d600ff067b82 */ /* 0x000ee20000000a00 */
[----:B------:R-:W-:Y:S02]  /*38e0*/  IMAD R55, R62, 0x8, R3 ;  /* 0x000000083e377824 */ /* 0x000fe400078e0203 */
[----:B--2---:R-:W-:-:S05]  /*38f0*/  IMAD.WIDE R8, R54, 0x4, R8 ;  /* 0x0000000436087825 */ /* 0x004fca00078e0208 */
[----:B------:R2:W5:Y:S01]  /*3900*/  LDG.E R80, desc[UR30][R8.64] ;  /* 0x0000001e08507981 */ /* 0x000562000c1e1900 */
[----:B---3--:R-:W-:-:S04]  /*3910*/  IMAD.WIDE R10, R4, 0x4, R6 ;  /* 0x00000004040a7825 */ /* 0x008fc800078e0206 */
[----:B------:R-:W-:Y:S01]  /*3920*/  IMAD.U32 R6, R61, -0x80000000, RZ ;  /* 0x800000003d067824 */ /* 0x000fe200078e00ff */
[----:B------:R2:W5:Y:S03]  /*3930*/  LDG.E R79, desc[UR30][R10.64] ;  /* 0x0000001e0a4f7981 */ /* 0x000566000c1e1900 */
[----:B------:R-:W3:Y:S01]  /*3940*/  SYNCS.PHASECHK.TRANS64.TRYWAIT P1, [R55+URZ+0x70], R6 ;  /* 0x00007006370075a7 */ /* 0x000ee200080211ff */
[----:B------:R-:W-:-:S04]  /*3950*/  LEA.HI R4, R52, R52, RZ, 0x1 ;  /* 0x0000003434047211 */ /* 0x000fc800078f08ff */
[----:B------:R-:W-:-:S04]  /*3960*/  LOP3.LUT R5, R4, 0xfffffffe, RZ, 0xc0, !PT ;  /* 0xfffffffe04057812 */ /* 0x000fc800078ec0ff */
[----:B------:R-:W-:-:S04]  /*3970*/  ISETP.NE.AND P2, PT, R52, R5, PT ;  /* 0x000000053400720c */ /* 0x000fc80003f45270 */
[----:B------:R-:W-:Y:S02]  /*3980*/  ISETP.LT.AND P2, PT, R52, RZ, P2 ;  /* 0x000000ff3400720c */ /* 0x000fe40001741270 */
[----:B------:R-:W-:Y:S02]  /*3990*/  SHF.R.U32.HI R5, RZ, 0x1, R4 ;  /* 0x00000001ff057819 */ /* 0x000fe40000011604 */
[----:B------:R-:W-:-:S03]  /*39a0*/  PLOP3.LUT P0, PT, PT, PT, PT, 0x80, 0x8 ;  /* 0x000000000008781c */ /* 0x000fc60003f0f070 */
[----:B------:R-:W-:-:S06]  /*39b0*/  VIADD R4, R5, 0xffffffff ;  /* 0xffffffff05047836 */ /* 0x000fcc0000000000 */
[----:B------:R-:W-:Y:S01]  /*39c0*/  @!P2 IMAD.MOV R4, RZ, RZ, R5 ;  /* 0x000000ffff04a224 */ /* 0x000fe200078e0205 */
[----:B--23--:R-:W-:Y:S06]  /*39d0*/  @!P1 BRA `(.L_x_67) ;  /* 0x0000002800549947 */ /* 0x00cfec0003800000 */
.L_x_109:
[----:B------:R-:W-:Y:S02]  /*39e0*/  HFMA2 R82, -RZ, RZ, 0, 0 ;  /* 0x00000000ff527431 */ /* 0x000fe400000001ff */
[--C-:B------:R-:W-:Y:S01]  /*39f0*/  IMAD.MOV.U32 R57, RZ, RZ, R54.reuse ;  /* 0x000000ffff397224 */ /* 0x100fe200078e0036 */
[----:B------:R-:W-:Y:S01]  /*3a00*/  SHF.R.S32.HI R56, RZ, 0x1f, R54 ;  /* 0x0000001fff387819 */ /* 0x000fe20000011436 */
[----:B------:R-:W-:Y:S01]  /*3a10*/  IMAD R52, R62, 0x80, R65 ;  /* 0x000000803e347824 */ /* 0x000fe200078e0241 */
[----:B------:R-:W-:Y:S01]  /*3a20*/  ISETP.NE.AND P2, PT, R78, RZ, PT ;  /* 0x000000ff4e00720c */ /* 0x000fe20003f45270 */
[----:B------:R-:W-:Y:S01]  /*3a30*/  IMAD.MOV.U32 R81, RZ, RZ, RZ ;  /* 0x000000ffff517224 */ /* 0x000fe200078e00ff */
[----:B------:R-:W-:-:S11]  /*3a40*/  LEA R54, R4, UR21, 0x8 ;  /* 0x0000001504367c11 */ /* 0x000fd6000f8e40ff */
.L_x_73:
[----:B------:R-:W-:Y:S01]  /*3a50*/  SHF.L.U32 R83, R82, 0x5, RZ ;  /* 0x0000000552537819 */ /* 0x000fe200000006ff */
[----:B------:R-:W-:Y:S05]  /*3a60*/  WARPSYNC.ALL ;  /* 0x0000000000007948 */ /* 0x000fea0003800000 */
[----:B------:R-:W-:Y:S01]  /*3a70*/  NOP ;  /* 0x0000000000007918 */ /* 0x000fe20000000000 */
[----:B--2---:R-:W-:Y:S01]  /*3a80*/  IADD3 R4, PT, PT, R52, R83, RZ ;  /* 0x0000005334047210 */ /* 0x004fe20007ffe0ff */
[----:B------:R-:W-:Y:S01]  /*3a90*/  BSSY.RECONVERGENT B0, `(.L_x_68) ;  /* 0x0000083000007945 */ /* 0x000fe20003800200 */
[----:B------:R-:W-:Y:S02]  /*3aa0*/  PLOP3.LUT P3, PT, P0, PT, PT, 0x80, 0x8 ;  /* 0x000000000008781c */ /* 0x000fe4000076f070 */
[----:B------:R-:W-:-:S13]  /*3ab0*/  R2UR UR4, R4 ;  /* 0x00000000040472ca */ /* 0x000fda00000e0000 */
[----:B------:R-:W3:Y:S01]  /*3ac0*/  LDTM.x32 R12, tmem[UR4+0x20] ;  /* 0x00002004000c79ee */ /* 0x000ee200082c0000 */
[----:B------:R-:W-:Y:S01]  /*3ad0*/  R2UR UR4, R4 ;  /* 0x00000000040472ca */ /* 0x000fe200000e0000 */
[C---:B---3-5:R-:W-:Y:S01]  /*3ae0*/  FMUL R84, R80.reuse, R12 ;  /* 0x0000000c50547220 */ /* 0x068fe20000400000 */
[C---:B------:R-:W-:Y:S01]  /*3af0*/  FMUL R85, R80.reuse, R13 ;  /* 0x0000000d50557220 */ /* 0x040fe20000400000 */
        /* <DEDUP_REMOVED lines=23> */
[----:B--2---:R-:W2:Y:S01]  /*3c70*/  LDTM.x32 R4, tmem[UR4] ;  /* 0x00000004000479ee */ /* 0x004ea200082c0000 */
[C---:B------:R-:W-:Y:S01]  /*3c80*/  FMUL R109, R80.reuse, R37 ;  /* 0x00000025506d7220 */ /* 0x040fe20000400000 */
[C---:B------:R-:W-:Y:S01]  /*3c90*/  FMUL R110, R80.reuse, R38 ;  /* 0x00000026506e7220 */ /* 0x040fe20000400000 */
[C---:B------:R-:W-:Y:S01]  /*3ca0*/  FMUL R111, R80.reuse, R39 ;  /* 0x00000027506f7220 */ /* 0x040fe20000400000 */
[----:B------:R-:W-:Y:S01]  /*3cb0*/  F2FP.BF16.F32.PACK_AB R39, R91, R90 ;  /* 0x0000005a5b27723e */ /* 0x000fe200000010ff */
[C---:B------:R-:W-:Y:S01]  /*3cc0*/  FMUL R40, R80.reuse, R40 ;  /* 0x0000002850287220 */ /* 0x040fe20000400000 */
[----:B------:R-:W-:Y:S01]  /*3cd0*/  F2FP.BF16.F32.PACK_AB R38, R89, R88 ;  /* 0x000000585926723e */ /* 0x000fe200000010ff */
[C---:B------:R-:W-:Y:S01]  /*3ce0*/  FMUL R41, R80.reuse, R41 ;  /* 0x0000002950297220 */ /* 0x040fe20000400000 */
[----:B------:R-:W-:Y:S01]  /*3cf0*/  F2FP.BF16.F32.PACK_AB R37, R87, R86 ;  /* 0x000000565725723e */ /* 0x000fe200000010ff */
[C---:B------:R-:W-:Y:S01]  /*3d00*/  FMUL R42, R80.reuse, R42 ;  /* 0x0000002a502a7220 */ /* 0x040fe20000400000 */
[----:B------:R-:W-:Y:S01]  /*3d10*/  F2FP.BF16.F32.PACK_AB R36, R85, R84 ;  /* 0x000000545524723e */ /* 0x000fe200000010ff */
[----:B------:R-:W-:Y:S01]  /*3d20*/  FMUL R43, R80, R43 ;  /* 0x0000002b502b7220 */ /* 0x000fe20000400000 */
[----:B------:R-:W-:-:S02]  /*3d30*/  F2FP.BF16.F32.PACK_AB R47, R99, R98 ;  /* 0x00000062632f723e */ /* 0x000fc400000010ff */
[----:B------:R-:W-:Y:S01]  /*3d40*/  F2FP.BF16.F32.PACK_AB R46, R97, R96 ;  /* 0x00000060612e723e */ /* 0x000fe200000010ff */
[----:B------:R3:W-:Y:S01]  /*3d50*/  STS.128 [R66], R36 ;  /* 0x0000002442007388 */ /* 0x0007e20000000c00 */
[----:B------:R-:W-:Y:S02]  /*3d60*/  F2FP.BF16.F32.PACK_AB R45, R95, R94 ;  /* 0x0000005e5f2d723e */ /* 0x000fe400000010ff */
[----:B------:R-:W-:Y:S02]  /*3d70*/  F2FP.BF16.F32.PACK_AB R44, R93, R92 ;  /* 0x0000005c5d2c723e */ /* 0x000fe400000010ff */
[----:B------:R-:W-:Y:S02]  /*3d80*/  F2FP.BF16.F32.PACK_AB R51, R107, R106 ;  /* 0x0000006a6b33723e */ /* 0x000fe400000010ff */
[----:B------:R-:W-:Y:S01]  /*3d90*/  F2FP.BF16.F32.PACK_AB R50, R105, R104 ;  /* 0x000000686932723e */ /* 0x000fe200000010ff */
[----:B------:R4:W-:Y:S01]  /*3da0*/  STS.128 [R67], R44 ;  /* 0x0000002c43007388 */ /* 0x0009e20000000c00 */
[----:B------:R-:W-:Y:S01]  /*3db0*/  F2FP.BF16.F32.PACK_AB R49, R103, R102 ;  /* 0x000000666731723e */ /* 0x000fe200000010ff */
[C---:B--2---:R-:W-:Y:S01]  /*3dc0*/  FMUL R112, R80.reuse, R4 ;  /* 0x0000000450707220 */ /* 0x044fe20000400000 */
[----:B------:R-:W-:Y:S01]  /*3dd0*/  F2FP.BF16.F32.PACK_AB R48, R101, R100 ;  /* 0x000000646530723e */ /* 0x000fe200000010ff */
[C---:B------:R-:W-:Y:S01]  /*3de0*/  FMUL R113, R80.reuse, R5 ;  /* 0x0000000550717220 */ /* 0x040fe20000400000 */
[C---:B------:R-:W-:Y:S01]  /*3df0*/  FMUL R114, R80.reuse, R6 ;  /* 0x0000000650727220 */ /* 0x040fe20000400000 */
[C---:B------:R-:W-:Y:S01]  /*3e00*/  FMUL R115, R80.reuse, R7 ;  /* 0x0000000750737220 */ /* 0x040fe20000400000 */
[C---:B------:R-:W-:Y:S01]  /*3e10*/  FMUL R116, R80.reuse, R8 ;  /* 0x0000000850747220 */ /* 0x040fe20000400000 */
[C---:B------:R-:W-:Y:S01]  /*3e20*/  FMUL R117, R80.reuse, R9 ;  /* 0x0000000950757220 */ /* 0x040fe20000400000 */
[C---:B------:R-:W-:Y:S01]  /*3e30*/  FMUL R118, R80.reuse, R10 ;  /* 0x0000000a50767220 */ /* 0x040fe20000400000 */
[C---:B------:R-:W-:Y:S01]  /*3e40*/  FMUL R119, R80.reuse, R11 ;  /* 0x0000000b50777220 */ /* 0x040fe20000400000 */
[----:B------:R2:W-:Y:S01]  /*3e50*/  STS.128 [R68], R48 ;  /* 0x0000003044007388 */ /* 0x0005e20000000c00 */
        /* <DEDUP_REMOVED lines=11> */
[C---:B---3--:R-:W-:Y:S01]  /*3f10*/  FMUL R36, R80.reuse, R12 ;  /* 0x0000000c50247220 */ /* 0x048fe20000400000 */
[C---:B------:R-:W-:Y:S01]  /*3f20*/  FMUL R37, R80.reuse, R13 ;  /* 0x0000000d50257220 */ /* 0x040fe20000400000 */
[C---:B------:R-:W-:Y:S01]  /*3f30*/  FMUL R38, R80.reuse, R14 ;  /* 0x0000000e50267220 */ /* 0x040fe20000400000 */
[C---:B------:R-:W-:Y:S01]  /*3f40*/  FMUL R39, R80.reuse, R15 ;  /* 0x0000000f50277220 */ /* 0x040fe20000400000 */
[----:B------:R-:W-:Y:S01]  /*3f50*/  FMUL R35, R80, R35 ;  /* 0x0000002350237220 */ /* 0x000fe20000400000 */
[----:B------:R-:W-:-:S02]  /*3f60*/  F2FP.BF16.F32.PACK_AB R7, R119, R118 ;  /* 0x000000767707723e */ /* 0x000fc400000010ff */
[----:B------:R-:W-:Y:S01]  /*3f70*/  F2FP.BF16.F32.PACK_AB R6, R117, R116 ;  /* 0x000000747506723e */ /* 0x000fe200000010ff */
[C---:B----4-:R-:W-:Y:S01]  /*3f80*/  FMUL R44, R80.reuse, R16 ;  /* 0x00000010502c7220 */ /* 0x050fe20000400000 */
[C---:B------:R-:W-:Y:S01]  /*3f90*/  FMUL R45, R80.reuse, R17 ;  /* 0x00000011502d7220 */ /* 0x040fe20000400000 */
[C---:B------:R-:W-:Y:S01]  /*3fa0*/  FMUL R46, R80.reuse, R18 ;  /* 0x00000012502e7220 */ /* 0x040fe20000400000 */
[C---:B------:R-:W-:Y:S01]  /*3fb0*/  FMUL R47, R80.reuse, R19 ;  /* 0x00000013502f7220 */ /* 0x040fe20000400000 */
[----:B------:R-:W-:Y:S02]  /*3fc0*/  F2FP.BF16.F32.PACK_AB R5, R115, R114 ;  /* 0x000000727305723e */ /* 0x000fe400000010ff */
[----:B------:R-:W-:Y:S02]  /*3fd0*/  F2FP.BF16.F32.PACK_AB R4, R113, R112 ;  /* 0x000000707104723e */ /* 0x000fe400000010ff */
[----:B------:R-:W-:Y:S02]  /*3fe0*/  F2FP.BF16.F32.PACK_AB R11, R47, R46 ;  /* 0x0000002e2f0b723e */ /* 0x000fe400000010ff */
[----:B------:R-:W-:Y:S01]  /*3ff0*/  F2FP.BF16.F32.PACK_AB R10, R45, R44 ;  /* 0x0000002c2d0a723e */ /* 0x000fe200000010ff */
[C---:B--2---:R-:W-:Y:S01]  /*4000*/  FMUL R48, R80.reuse, R20 ;  /* 0x0000001450307220 */ /* 0x044fe20000400000 */
[C---:B------:R-:W-:Y:S01]  /*4010*/  FMUL R49, R80.reuse, R21 ;  /* 0x0000001550317220 */ /* 0x040fe20000400000 */
[C---:B------:R-:W-:Y:S01]  /*4020*/  FMUL R50, R80.reuse, R22 ;  /* 0x0000001650327220 */ /* 0x040fe20000400000 */
[----:B------:R-:W-:Y:S01]  /*4030*/  FMUL R51, R80, R23 ;  /* 0x0000001750337220 */ /* 0x000fe20000400000 */
[----:B------:R-:W-:-:S02]  /*4040*/  F2FP.BF16.F32.PACK_AB R23, R43, R42 ;  /* 0x0000002a2b17723e */ /* 0x000fc400000010ff */
[----:B------:R-:W-:Y:S02]  /*4050*/  F2FP.BF16.F32.PACK_AB R22, R41, R40 ;  /* 0x000000282916723e */ /* 0x000fe400000010ff */
[----:B------:R-:W-:Y:S02]  /*4060*/  F2FP.BF16.F32.PACK_AB R21, R111, R110 ;  /* 0x0000006e6f15723e */ /* 0x000fe400000010ff */
[----:B------:R-:W-:Y:S02]  /*4070*/  F2FP.BF16.F32.PACK_AB R20, R109, R108 ;  /* 0x0000006c6d14723e */ /* 0x000fe400000010ff */
[----:B------:R-:W-:Y:S02]  /*4080*/  F2FP.BF16.F32.PACK_AB R9, R39, R38 ;  /* 0x000000262709723e */ /* 0x000fe400000010ff */
[----:B------:R-:W-:Y:S01]  /*4090*/  F2FP.BF16.F32.PACK_AB R8, R37, R36 ;  /* 0x000000242508723e */ /* 0x000fe200000010ff */
[----:B------:R2:W-:Y:S01]  /*40a0*/  STS.128 [R69], R20 ;  /* 0x0000001445007388 */ /* 0x0005e20000000c00 */
[----:B------:R-:W-:-:S02]  /*40b0*/  F2FP.BF16.F32.PACK_AB R15, R27, R26 ;  /* 0x0000001a1b0f723e */ /* 0x000fc400000010ff */
[----:B------:R-:W-:Y:S01]  /*40c0*/  F2FP.BF16.F32.PACK_AB R14, R25, R24 ;  /* 0x00000018190e723e */ /* 0x000fe200000010ff */
[----:B------:R2:W-:Y:S01]  /*40d0*/  STS.128 [R70], R4 ;  /* 0x0000000446007388 */ /* 0x0005e20000000c00 */
[----:B------:R-:W-:Y:S02]  /*40e0*/  F2FP.BF16.F32.PACK_AB R13, R51, R50 ;  /* 0x00000032330d723e */ /* 0x000fe400000010ff */
[----:B------:R-:W-:Y:S01]  /*40f0*/  F2FP.BF16.F32.PACK_AB R12, R49, R48 ;  /* 0x00000030310c723e */ /* 0x000fe200000010ff */
[----:B------:R2:W-:Y:S01]  /*4100*/  STS.128 [R71], R8 ;  /* 0x0000000847007388 */ /* 0x0005e20000000c00 */
[----:B------:R-:W-:Y:S02]  /*4110*/  F2FP.BF16.F32.PACK_AB R19, R35, R34 ;  /* 0x000000222313723e */ /* 0x000fe400000010ff */
[----:B------:R-:W-:Y:S01]  /*4120*/  F2FP.BF16.F32.PACK_AB R18, R33, R32 ;  /* 0x000000202112723e */ /* 0x000fe200000010ff */
[----:B------:R2:W-:Y:S01]  /*4130*/  STS.128 [R72], R12 ;  /* 0x0000000c48007388 */ /* 0x0005e20000000c00 */
[----:B------:R-:W-:-:S02]  /*4140*/  F2FP.BF16.F32.PACK_AB R17, R31, R30 ;  /* 0x0000001e1f11723e */ /* 0x000fc400000010ff */
[----:B------:R-:W-:-:S05]  /*4150*/  F2FP.BF16.F32.PACK_AB R16, R29, R28 ;  /* 0x0000001c1d10723e */ /* 0x000fca00000010ff */
[----:B------:R2:W-:Y:S01]  /*4160*/  STS.128 [R73], R16 ;  /* 0x0000001049007388 */ /* 0x0005e20000000c00 */
[----:B------:R3:W-:Y:S06]  /*4170*/  MEMBAR.ALL.CTA ;  /* 0x0000000000007992 */ /* 0x0007ec0000008000 */
[----:B---3--:R-:W3:Y:S02]  /*4180*/  FENCE.VIEW.ASYNC.S ;  /* 0x00000000000073c6 */ /* 0x008ee40000000000 */
[----:B---3--:R-:W-:Y:S06]  /*4190*/  BAR.SYNC.DEFER_BLOCKING 0x2, 0x80 ;  /* 0x0082000000007b1d */ /* 0x008fec0000010000 */
[----:B------:R-:W-:Y:S05]  /*41a0*/  @P2 BRA `(.L_x_69) ;  /* 0x0000000000442947 */ /* 0x000fea0003800000 */
[----:B------:R-:W-:Y:S01]  /*41b0*/  UIADD3 UR10, UP0, UPT, UR8, 0x240, URZ ;  /* 0x00000240080a7890 */ /* 0x000fe2000ff1e0ff */
[----:B------:R-:W-:Y:S01]  /*41c0*/  PLOP3.LUT P0, PT, PT, PT, PT, 0x80, 0x8 ;  /* 0x000000000008781c */ /* 0x000fe20003f0f070 */
[----:B------:R-:W-:Y:S01]  /*41d0*/  IMAD R83, R53, 0x80, R83 ;  /* 0x0000008035537824 */ /* 0x000fe200078e0253 */
[----:B--2---:R-:W-:Y:S01]  /*41e0*/  IADD3 R4, PT, PT, R3, 0x400, RZ ;  /* 0x0000040003047810 */ /* 0x004fe20007ffe0ff */
[----:B------:R-:W-:-:S12]  /*41f0*/  UIADD3.X UR11, UPT, UPT, URZ, UR9, URZ, UP0, !UPT ;  /* 0x00000009ff0b7290 */ /* 0x000fd800087fe4ff */
.L_x_70:
[----:B------:R-:W-:Y:S02]  /*4200*/  PLOP3.LUT P1, PT, P1, P0, PT, 0xf2, 0x2f ;  /* 0x00000000002f781c */ /* 0x000fe40000f21e72 */
[----:B------:R-:W-:-:S08]  /*4210*/  @P0 R2UR P1, UR6, R54 ;  /* 0x00000000360602ca */ /* 0x000fd00000020000 */
[----:B------:R-:W-:Y:S02]  /*4220*/  PLOP3.LUT P1, PT, P1, P0, PT, 0xf2, 0x2f ;  /* 0x00000000002f781c */ /* 0x000fe40000f21e72 */
[----:B------:R-:W-:-:S08]  /*4230*/  @P0 R2UR.OR P1, UR5, R83 ;  /* 0x00000000530502ca */ /* 0x000fd00000120000 */
[----:B------:R-:W-:Y:S02]  /*4240*/  PLOP3.LUT P1, PT, P1, P0, PT, 0xf2, 0x2f ;  /* 0x00000000002f781c */ /* 0x000fe40000f21e72 */
[----:B------:R-:W-:-:S08]  /*4250*/  @P0 R2UR.OR P1, UR4, R4 ;  /* 0x00000000040402ca */ /* 0x000fd00000120000 */
[----:B------:R-:W-:Y:S02]  /*4260*/  @P0 PLOP3.LUT P0, PT, P1, PT, PT, 0x80, 0x8 ;  /* 0x000000000008081c */ /* 0x000fe40000f0f070 */
[----:B------:R-:W-:-:S03]  /*4270*/  PLOP3.LUT P1, PT, PT, PT, PT, 0x80, 0x8 ;  /* 0x000000000008781c */ /* 0x000fc60003f2f070 */
[----:B------:R2:W-:Y:S08]  /*4280*/  UTMASTG.2D [UR4], [UR10], desc[URZ] ;  /* 0x0000ff040a0073b5 */ /* 0x0005f00008009000 */
[----:B--2---:R-:W-:Y:S05]  /*4290*/  @P0 BRA.U.ANY `(.L_x_70) ;  /* 0xfffffffd00d80947 */ /* 0x004fea000393ffff */
[----:B------:R0:W-:Y:S01]  /*42a0*/  UTMACMDFLUSH ;  /* 0x00000000000079b7 */ /* 0x0001e20000000000 */
[----:B------:R-:W-:-:S04]  /*42b0*/  DEPBAR.LE SB0, 0x0 ;  /* 0x000080000000791a */ /* 0x000fc80000000000 */
.L_x_69:
[----:B------:R-:W-:Y:S05]  /*42c0*/  BSYNC.RECONVERGENT B0 ;  /* 0x0000000000007941 */ /* 0x000fea0003800200 */
.L_x_68:
[----:B------:R-:W-:Y:S01]  /*42d0*/  FMUL R130, R112, -1.4426950216293334961 ;  /* 0xbfb8aa3b70827820 */ /* 0x000fe20000400000 */
[----:B------:R-:W-:Y:S01]  /*42e0*/  FMUL R129, R113, -1.4426950216293334961 ;  /* 0xbfb8aa3b71817820 */ /* 0x000fe20000400000 */
[----:B------:R-:W-:Y:S01]  /*42f0*/  FMUL R128, R114, -1.4426950216293334961 ;  /* 0xbfb8aa3b72807820 */ /* 0x000fe20000400000 */
[----:B------:R-:W-:Y:S01]  /*4300*/  FMUL R127, R115, -1.4426950216293334961 ;  /* 0xbfb8aa3b737f7820 */ /* 0x000fe20000400000 */
[----:B------:R-:W-:Y:S01]  /*4310*/  FMUL R126, R116, -1.4426950216293334961 ;  /* 0xbfb8aa3b747e7820 */ /* 0x000fe20000400000 */
[----:B------:R-:W-:Y:S01]  /*4320*/  FMUL R125, R117, -1.4426950216293334961 ;  /* 0xbfb8aa3b757d7820 */ /* 0x000fe20000400000 */
[----:B------:R-:W3:Y:S01]  /*4330*/  MUFU.EX2 R130, R130 ;  /* 0x0000008200827308 */ /* 0x000ee20000000800 */
[----:B------:R-:W-:Y:S01]  /*4340*/  FMUL R124, R118, -1.4426950216293334961 ;  /* 0xbfb8aa3b767c7820 */ /* 0x000fe20000400000 */
[----:B------:R-:W-:Y:S01]  /*4350*/  FMUL R123, R119, -1.4426950216293334961 ;  /* 0xbfb8aa3b777b7820 */ /* 0x000fe20000400000 */
[----:B------:R-:W-:Y:S01]  /*4360*/  FMUL R122, R36, -1.4426950216293334961 ;  /* 0xbfb8aa3b247a7820 */ /* 0x000fe20000400000 */
[----:B------:R-:W-:Y:S01]  /*4370*/  FMUL R121, R37, -1.4426950216293334961 ;  /* 0xbfb8aa3b25797820 */ /* 0x000fe20000400000 */
[----:B------:R-:W-:Y:S01]  /*4380*/  FMUL R120, R38, -1.4426950216293334961 ;  /* 0xbfb8aa3b26787820 */ /* 0x000fe20000400000 */
[----:B--2---:R-:W-:Y:S01]  /*4390*/  FMUL R8, R31, -1.4426950216293334961 ;  /* 0xbfb8aa3b1f087820 */ /* 0x004fe20000400000 */
[----:B------:R-:W-:Y:S01]  /*43a0*/  FMUL R9, R30, -1.4426950216293334961 ;  /* 0xbfb8aa3b1e097820 */ /* 0x000fe20000400000 */
[----:B------:R-:W2:Y:S01]  /*43b0*/  MUFU.EX2 R129, R129 ;  /* 0x0000008100817308 */ /* 0x000ea20000000800 */
[----:B------:R-:W-:Y:S01]  /*43c0*/  FMUL R83, R39, -1.4426950216293334961 ;  /* 0xbfb8aa3b27537820 */ /* 0x000fe20000400000 */
[----:B------:R-:W-:Y:S01]  /*43d0*/  FMUL R7, R32, -1.4426950216293334961 ;  /* 0xbfb8aa3b20077820 */ /* 0x000fe20000400000 */
[----:B------:R-:W-:Y:S01]  /*43e0*/  FMUL R20, R47, -1.4426950216293334961 ;  /* 0xbfb8aa3b2f147820 */ /* 0x000fe20000400000 */
[----:B------:R-:W-:Y:S01]  /*43f0*/  FMUL R11, R28, -1.4426950216293334961 ;  /* 0xbfb8aa3b1c0b7820 */ /* 0x000fe20000400000 */
[----:B------:R-:W-:Y:S01]  /*4400*/  FMUL R10, R29, -1.4426950216293334961 ;  /* 0xbfb8aa3b1d0a7820 */ /* 0x000fe20000400000 */
[----:B------:R-:W-:Y:S01]  /*4410*/  FMUL R5, R34, -1.4426950216293334961 ;  /* 0xbfb8aa3b22057820 */ /* 0x000fe20000400000 */
[----:B------:R-:W-:Y:S01]  /*4420*/  FMUL R4, R35, -1.4426950216293334961 ;  /* 0xbfb8aa3b23047820 */ /* 0x000fe20000400000 */
[----:B------:R-:W4:Y:S01]  /*4430*/  MUFU.EX2 R128, R128 ;  /* 0x0000008000807308 */ /* 0x000f220000000800 */
[----:B------:R-:W-:Y:S01]  /*4440*/  FMUL R21, R46, -1.4426950216293334961 ;  /* 0xbfb8aa3b2e157820 */ /* 0x000fe20000400000 */
[----:B------:R-:W-:Y:S01]  /*4450*/  FMUL R13, R26, -1.4426950216293334961 ;  /* 0xbfb8aa3b1a0d7820 */ /* 0x000fe20000400000 */
[----:B------:R-:W-:Y:S01]  /*4460*/  FMUL R15, R24, -1.4426950216293334961 ;  /* 0xbfb8aa3b180f7820 */ /* 0x000fe20000400000 */
[----:B------:R-:W-:Y:S01]  /*4470*/  FMUL R23, R44, -1.4426950216293334961 ;  /* 0xbfb8aa3b2c177820 */ /* 0x000fe20000400000 */
[----:B---3--:R-:W-:Y:S01]  /*4480*/  FADD R131, R130, 1 ;  /* 0x3f80000082837421 */ /* 0x008fe20000000000 */
[----:B------:R-:W-:Y:S01]  /*4490*/  FMUL R22, R45, -1.4426950216293334961 ;  /* 0xbfb8aa3b2d167820 */ /* 0x000fe20000400000 */
[----:B------:R-:W-:Y:S01]  /*44a0*/  FMUL R6, R33, -1.4426950216293334961 ;  /* 0xbfb8aa3b21067820 */ /* 0x000fe20000400000 */
[----:B------:R-:W3:Y:S01]  /*44b0*/  MUFU.EX2 R127, R127 ;  /* 0x0000007f007f7308 */ /* 0x000ee20000000800 */
[----:B--2---:R-:W-:Y:S01]  /*44c0*/  FADD R130, R129, 1 ;  /* 0x3f80000081827421 */ /* 0x004fe20000000000 */
[----:B------:R-:W-:Y:S01]  /*44d0*/  FMUL R16, R51, -1.4426950216293334961 ;  /* 0xbfb8aa3b33107820 */ /* 0x000fe20000400000 */
[----:B------:R-:W-:Y:S01]  /*44e0*/  FMUL R17, R50, -1.4426950216293334961 ;  /* 0xbfb8aa3b32117820 */ /* 0x000fe20000400000 */
[----:B------:R-:W-:Y:S01]  /*44f0*/  FMUL R19, R48, -1.4426950216293334961 ;  /* 0xbfb8aa3b30137820 */ /* 0x000fe20000400000 */
[----:B------:R-:W-:Y:S01]  /*4500*/  FMUL R14, R25, -1.4426950216293334961 ;  /* 0xbfb8aa3b190e7820 */ /* 0x000fe20000400000 */
[----:B------:R-:W-:Y:S01]  /*4510*/  FMUL R12, R27, -1.4426950216293334961 ;  /* 0xbfb8aa3b1b0c7820 */ /* 0x000fe20000400000 */
[----:B------:R-:W-:Y:S01]  /*4520*/  FMUL R18, R49, -1.4426950216293334961 ;  /* 0xbfb8aa3b31127820 */ /* 0x000fe20000400000 */
[----:B------:R-:W2:Y:S01]  /*4530*/  MUFU.EX2 R126, R126 ;  /* 0x0000007e007e7308 */ /* 0x000ea20000000800 */
[----:B----4-:R-:W-:Y:S01]  /*4540*/  FADD R129, R128, 1 ;  /* 0x3f80000080817421 */ /* 0x010fe20000000000 */
[----:B------:R-:W-:Y:S01]  /*4550*/  BAR.SYNC.DEFER_BLOCKING 0x2, 0x80 ;  /* 0x0082000000007b1d */ /* 0x000fe20000010000 */
[----:B------:R-:W-:-:S05]  /*4560*/  ISETP.NE.AND P2, PT, R78, RZ, PT ;  /* 0x000000ff4e00720c */ /* 0x000fca0003f45270 */
[----:B------:R-:W4:Y:S01]  /*4570*/  MUFU.EX2 R125, R125 ;  /* 0x0000007d007d7308 */ /* 0x000f220000000800 */
[----:B---3--:R-:W-:-:S07]  /*4580*/  FADD R128, R127, 1 ;  /* 0x3f8000007f807421 */ /* 0x008fce0000000000 */
[----:B------:R-:W3:Y:S01]  /*4590*/  MUFU.EX2 R124, R124 ;  /* 0x0000007c007c7308 */ /* 0x000ee20000000800 */
[----:B--2---:R-:W-:-:S07]  /*45a0*/  FADD R127, R126, 1 ;  /* 0x3f8000007e7f7421 */ /* 0x004fce0000000000 */
[----:B------:R-:W2:Y:S01]  /*45b0*/  MUFU.EX2 R123, R123 ;  /* 0x0000007b007b7308 */ /* 0x000ea20000000800 */
[----:B----4-:R-:W-:-:S07]  /*45c0*/  FADD R126, R125, 1 ;  /* 0x3f8000007d7e7421 */ /* 0x010fce0000000000 */
        /* <DEDUP_REMOVED lines=46> */
[----:B------:R-:W2:Y:S01]  /*48b0*/  MUFU.RCP R121, R121 ;  /* 0x0000007900797308 */ /* 0x000ea20000001000 */
[----:B----4-:R-:W-:-:S07]  /*48c0*/  FADD R14, R14, 1 ;  /* 0x3f8000000e0e7421 */ /* 0x010fce0000000000 */
[----:B------:R-:W4:Y:S01]  /*48d0*/  MUFU.RCP R120, R83 ;  /* 0x0000005300787308 */ /* 0x000f220000001000 */
[----:B---3--:R-:W-:-:S07]  /*48e0*/  FADD R12, R12, 1 ;  /* 0x3f8000000c0c7421 */ /* 0x008fce0000000000 */
[----:B------:R-:W3:Y:S01]  /*48f0*/  MUFU.RCP R8, R8 ;  /* 0x0000000800087308 */ /* 0x000ee20000001000 */
[----:B--2---:R-:W-:-:S04]  /*4900*/  FMUL R121, R38, R121 ;  /* 0x0000007926797220 */ /* 0x004fc80000400000 */
[----:B------:R-:W-:-:S03]  /*4910*/  FMUL R94, R94, R121 ;  /* 0x000000795e5e7220 */ /* 0x000fc60000400000 */
[----:B------:R-:W2:Y:S01]  /*4920*/  MUFU.RCP R9, R9 ;  /* 0x0000000900097308 */ /* 0x000ea20000001000 */
[----:B----4-:R-:W-:Y:S01]  /*4930*/  FMUL R120, R39, R120 ;  /* 0x0000007827787220 */ /* 0x010fe20000400000 */
[----:B------:R-:W-:-:S03]  /*4940*/  FMUL R94, R79, R94 ;  /* 0x0000005e4f5e7220 */ /* 0x000fc60000400000 */
[----:B------:R-:W-:-:S03]  /*4950*/  FMUL R120, R95, R120 ;  /* 0x000000785f787220 */ /* 0x000fc60000400000 */
[----:B------:R-:W4:Y:S01]  /*4960*/  MUFU.EX2 R18, R18 ;  /* 0x0000001200127308 */ /* 0x000f220000000800 */
[----:B---3--:R-:W-:-:S04]  /*4970*/  FMUL R8, R31, R8 ;  /* 0x000000081f087220 */ /* 0x008fc80000400000 */
[----:B------:R-:W-:-:S03]  /*4980*/  FMUL R8, R111, R8 ;  /* 0x000000086f087220 */ /* 0x000fc60000400000 */
[----:B------:R-:W3:Y:S01]  /*4990*/  MUFU.RCP R7, R7 ;  /* 0x0000000700077308 */ /* 0x000ee20000001000 */
[----:B--2---:R-:W-:Y:S01]  /*49a0*/  FMUL R9, R30, R9 ;  /* 0x000000091e097220 */ /* 0x004fe20000400000 */
[----:B------:R-:W-:-:S03]  /*49b0*/  FMUL R8, R79, R8 ;  /* 0x000000084f087220 */ /* 0x000fc60000400000 */
[----:B------:R-:W-:-:S03]  /*49c0*/  FMUL R110, R110, R9 ;  /* 0x000000096e6e7220 */ /* 0x000fc60000400000 */
[----:B------:R-:W2:Y:S01]  /*49d0*/  MUFU.RCP R123, R123 ;  /* 0x0000007b007b7308 */ /* 0x000ea20000001000 */
[----:B----4-:R-:W-:Y:S01]  /*49e0*/  FADD R18, R18, 1 ;  /* 0x3f80000012127421 */ /* 0x010fe20000000000 */
[----:B------:R-:W-:-:S06]  /*49f0*/  FMUL R9, R79, R110 ;  /* 0x0000006e4f097220 */ /* 0x000fcc0000400000 */
[----:B------:R-:W4:Y:S01]  /*4a00*/  MUFU.RCP R20, R20 ;  /* 0x0000001400147308 */ /* 0x000f220000001000 */
[----:B---3--:R-:W-:-:S04]  /*4a10*/  FMUL R7, R32, R7 ;  /* 0x0000000720077220 */ /* 0x008fc80000400000 */
[----:B------:R-:W-:Y:S01]  /*4a20*/  FMUL R40, R40, R7 ;  /* 0x0000000728287220 */ /* 0x000fe20000400000 */
[C---:B------:R-:W-:Y:S02]  /*4a30*/  FMUL R7, R79.reuse, R120 ;  /* 0x000000784f077220 */ /* 0x040fe40000400000 */
[----:B------:R-:W3:Y:S01]  /*4a40*/  MUFU.RCP R11, R11 ;  /* 0x0000000b000b7308 */ /* 0x000ee20000001000 */
[----:B--2---:R-:W-:Y:S01]  /*4a50*/  FMUL R123, R36, R123 ;  /* 0x0000007b247b7220 */ /* 0x004fe20000400000 */
[----:B------:R-:W-:-:S03]  /*4a60*/  FMUL R40, R79, R40 ;  /* 0x000000284f287220 */ /* 0x000fc60000400000 */
[----:B------:R-:W-:-:S03]  /*4a70*/  FMUL R92, R92, R123 ;  /* 0x0000007b5c5c7220 */ /* 0x000fc60000400000 */
[----:B------:R-:W2:Y:S01]  /*4a80*/  MUFU.RCP R10, R10 ;  /* 0x0000000a000a7308 */ /* 0x000ea20000001000 */
[----:B----4-:R-:W-:Y:S01]  /*4a90*/  FMUL R20, R47, R20 ;  /* 0x000000142f147220 */ /* 0x010fe20000400000 */
[----:B------:R-:W-:-:S03]  /*4aa0*/  FMUL R92, R79, R92 ;  /* 0x0000005c4f5c7220 */ /* 0x000fc60000400000 */
[----:B------:R-:W-:-:S03]  /*4ab0*/  FMUL R20, R99, R20 ;  /* 0x0000001463147220 */ /* 0x000fc60000400000 */
[----:B------:R-:W4:Y:S01]  /*4ac0*/  MUFU.RCP R5, R5 ;  /* 0x0000000500057308 */ /* 0x000f220000001000 */
[----:B---3--:R-:W-:-:S04]  /*4ad0*/  FMUL R11, R28, R11 ;  /* 0x0000000b1c0b7220 */ /* 0x008fc80000400000 */
[----:B------:R-:W-:Y:S01]  /*4ae0*/  FMUL R108, R108, R11 ;  /* 0x0000000b6c6c7220 */ /* 0x000fe20000400000 */
[----:B------:R-:W-:Y:S02]  /*4af0*/  FMUL R11, R79, R20 ;  /* 0x000000144f0b7220 */ /* 0x000fe40000400000 */
[----:B------:R-:W3:Y:S01]  /*4b00*/  MUFU.RCP R4, R4 ;  /* 0x0000000400047308 */ /* 0x000ee20000001000 */
[----:B--2---:R-:W-:-:S04]  /*4b10*/  FMUL R10, R29, R10 ;  /* 0x0000000a1d0a7220 */ /* 0x004fc80000400000 */
[----:B------:R-:W-:-:S03]  /*4b20*/  FMUL R10, R109, R10 ;  /* 0x0000000a6d0a7220 */ /* 0x000fc60000400000 */
[----:B------:R-:W2:Y:S01]  /*4b30*/  MUFU.RCP R21, R21 ;  /* 0x0000001500157308 */ /* 0x000ea20000001000 */
[----:B----4-:R-:W-:Y:S01]  /*4b40*/  FMUL R5, R34, R5 ;  /* 0x0000000522057220 */ /* 0x010fe20000400000 */
[----:B------:R-:W-:-:S03]  /*4b50*/  FMUL R10, R79, R10 ;  /* 0x0000000a4f0a7220 */ /* 0x000fc60000400000 */
[----:B------:R-:W-:Y:S01]  /*4b60*/  FMUL R42, R42, R5 ;  /* 0x000000052a2a7220 */ /* 0x000fe20000400000 */
[----:B------:R-:W-:Y:S02]  /*4b70*/  FMNMX.NAN R5, |R7|, |R8|, !PT ;  /* 0x4000000807057209 */ /* 0x000fe40007820200 */
[----:B------:R-:W4:Y:S01]  /*4b80*/  MUFU.RCP R13, R13 ;  /* 0x0000000d000d7308 */ /* 0x000f220000001000 */
[----:B---3--:R-:W-:-:S07]  /*4b90*/  FMUL R4, R35, R4 ;  /* 0x0000000423047220 */ /* 0x008fce0000400000 */
        /* <DEDUP_REMOVED lines=9> */
[----:B---3--:R-:W-:-:S04]  /*4c30*/  FMUL R122, R37, R122 ;  /* 0x0000007a257a7220 */ /* 0x008fc80000400000 */
[----:B------:R-:W-:-:S03]  /*4c40*/  FMUL R122, R93, R122 ;  /* 0x0000007a5d7a7220 */ /* 0x000fc60000400000 */
[----:B------:R-:W3:Y:S01]  /*4c50*/  MUFU.RCP R131, R131 ;  /* 0x0000008300837308 */ /* 0x000ee20000001000 */
[----:B--2---:R-:W-:Y:S01]  /*4c60*/  FMUL R15, R24, R15 ;  /* 0x0000000f180f7220 */ /* 0x004fe20000400000 */
[----:B------:R-:W-:Y:S01]  /*4c70*/  FMUL R24, R43, R4 ;  /* 0x000000042b187220 */ /* 0x000fe20000400000 */
[----:B------:R-:W-:Y:S01]  /*4c80*/  F2FP.SATFINITE.E4M3.F32.PACK_AB_MERGE_C R4, R7, R94, RZ ;  /* 0x0000005e0704723e */ /* 0x000fe200048070ff */
[C---:B------:R-:W-:Y:S01]  /*4c90*/  FMUL R21, R79.reuse, R122 ;  /* 0x0000007a4f157220 */ /* 0x040fe20000400000 */
[----:B------:R-:W-:Y:S01]  /*4ca0*/  F2FP.SATFINITE.E4M3.F32.PACK_AB_MERGE_C R7, R8, R9, RZ ;  /* 0x000000090807723e */ /* 0x000fe200048070ff */
[C---:B------:R-:W-:Y:S01]  /*4cb0*/  FMUL R9, R79.reuse, R108 ;  /* 0x0000006c4f097220 */ /* 0x040fe20000400000 */
[----:B------:R-:W-:Y:S01]  /*4cc0*/  FMUL R20, R79, R24 ;  /* 0x000000184f147220 */ /* 0x000fe20000400000 */
[----:B------:R-:W2:Y:S01]  /*4cd0*/  MUFU.RCP R130, R130 ;  /* 0x0000008200827308 */ /* 0x000ea20000001000 */
[----:B----4-:R-:W-:Y:S01]  /*4ce0*/  FMUL R23, R44, R23 ;  /* 0x000000172c177220 */ /* 0x010fe20000400000 */
[----:B------:R-:W-:Y:S01]  /*4cf0*/  FMUL R104, R104, R15 ;  /* 0x0000000f68687220 */ /* 0x000fe20000400000 */
[----:B------:R-:W-:-:S02]  /*4d00*/  FMNMX.NAN R15, |R92|, |R9|, !PT ;  /* 0x400000095c0f7209 */ /* 0x000fc40007820200 */
[----:B------:R-:W-:Y:S01]  /*4d10*/  FMUL R96, R96, R23 ;  /* 0x0000001760607220 */ /* 0x000fe20000400000 */
[----:B------:R-:W-:Y:S01]  /*4d20*/  FMUL R23, R79, R42 ;  /* 0x0000002a4f177220 */ /* 0x000fe20000400000 */
[----:B------:R-:W-:Y:S01]  /*4d30*/  F2FP.SATFINITE.E4M3.F32.PACK_AB_MERGE_C R24, R10, R9, RZ ;  /* 0x000000090a18723e */ /* 0x000fe200048070ff */
[----:B------:R-:W4:Y:S01]  /*4d40*/  MUFU.RCP R129, R129 ;  /* 0x0000008100817308 */ /* 0x000f220000001000 */
[----:B---3--:R-:W-:Y:S01]  /*4d50*/  FMUL R131, R112, R131 ;  /* 0x0000008370837220 */ /* 0x008fe20000400000 */
[----:B------:R-:W-:Y:S01]  /*4d60*/  FMNMX.NAN R9, |R11|, |R20|, !PT ;  /* 0x400000140b097209 */ /* 0x000fe20007820200 */
[C---:B------:R-:W-:Y:S01]  /*4d70*/  FMUL R96, R79.reuse, R96 ;  /* 0x000000604f607220 */ /* 0x040fe20000400000 */
[----:B------:R-:W-:Y:S01]  /*4d80*/  F2FP.SATFINITE.E4M3.F32.PACK_AB_MERGE_C R20, R20, R23, RZ ;  /* 0x000000171414723e */ /* 0x000fe200048070ff */
[----:B------:R-:W-:Y:S01]  /*4d90*/  FMUL R84, R84, R131 ;  /* 0x0000008354547220 */ /* 0x000fe20000400000 */
[----:B------:R-:W-:Y:S01]  /*4da0*/  FMUL R104, R79, R104 ;  /* 0x000000684f687220 */ /* 0x000fe20000400000 */
[----:B------:R-:W-:Y:S01]  /*4db0*/  F2FP.SATFINITE.E4M3.F32.PACK_AB_MERGE_C R11, R11, R98, RZ ;  /* 0x000000620b0b723e */ /* 0x000fe200048070ff */
[----:B------:R-:W3:Y:S01]  /*4dc0*/  MUFU.RCP R128, R128 ;  /* 0x0000008000807308 */ /* 0x000ee20000001000 */
[----:B--2---:R-:W-:Y:S01]  /*4dd0*/  FMUL R130, R113, R130 ;  /* 0x0000008271827220 */ /* 0x004fe20000400000 */
[----:B------:R-:W-:-:S03]  /*4de0*/  FMUL R84, R79, R84 ;  /* 0x000000544f547220 */ /* 0x000fc60000400000 */
[----:B------:R-:W-:-:S03]  /*4df0*/  FMUL R130, R85, R130 ;  /* 0x0000008255827220 */ /* 0x000fc60000400000 */
[----:B------:R-:W2:Y:S01]  /*4e00*/  MUFU.RCP R22, R22 ;  /* 0x0000001600167308 */ /* 0x000ea20000001000 */
[----:B----4-:R-:W-:Y:S01]  /*4e10*/  FMUL R129, R114, R129 ;  /* 0x0000008172817220 */ /* 0x010fe20000400000 */
[----:B------:R-:W-:-:S03]  /*4e20*/  FMUL R130, R79, R130 ;  /* 0x000000824f827220 */ /* 0x000fc60000400000 */
[----:B------:R-:W-:Y:S02]  /*4e30*/  FMUL R86, R86, R129 ;  /* 0x0000008156567220 */ /* 0x000fe40000400000 */
[----:B------:R-:W-:Y:S01]  /*4e40*/  F2FP.SATFINITE.E4M3.F32.PACK_AB_MERGE_C R8, R130, R84, RZ ;  /* 0x000000548208723e */ /* 0x000fe200048070ff */
[----:B------:R-:W4:Y:S01]  /*4e50*/  MUFU.RCP R6, R6 ;  /* 0x0000000600067308 */ /* 0x000f220000001000 */
[----:B---3--:R-:W-:Y:S01]  /*4e60*/  FMUL R128, R115, R128 ;  /* 0x0000008073807220 */ /* 0x008fe20000400000 */
[----:B------:R-:W-:-:S03]  /*4e70*/  FMUL R86, R79, R86 ;  /* 0x000000564f567220 */ /* 0x000fc60000400000 */
[----:B------:R-:W-:-:S03]  /*4e80*/  FMUL R128, R87, R128 ;  /* 0x0000008057807220 */ /* 0x000fc60000400000 */
[----:B------:R-:W3:Y:S01]  /*4e90*/  MUFU.RCP R16, R16 ;  /* 0x0000001000107308 */ /* 0x000ee20000001000 */
[----:B--2---:R-:W-:-:S04]  /*4ea0*/  FMUL R22, R45, R22 ;  /* 0x000000162d167220 */ /* 0x004fc80000400000 */
[----:B------:R-:W-:-:S03]  /*4eb0*/  FMUL R22, R97, R22 ;  /* 0x0000001661167220 */ /* 0x000fc60000400000 */
[----:B------:R-:W2:Y:S01]  /*4ec0*/  MUFU.RCP R17, R17 ;  /* 0x0000001100117308 */ /* 0x000ea20000001000 */
[----:B----4-:R-:W-:Y:S01]  /*4ed0*/  FMUL R6, R33, R6 ;  /* 0x0000000621067220 */ /* 0x010fe20000400000 */
[C---:B------:R-:W-:Y:S01]  /*4ee0*/  FMUL R22, R79.reuse, R22 ;  /* 0x000000164f167220 */ /* 0x040fe20000400000 */
[----:B------:R-:W-:Y:S02]  /*4ef0*/  FMUL R33, R79, R106 ;  /* 0x0000006a4f217220 */ /* 0x000fe40000400000 */
[----:B------:R-:W-:-:S03]  /*4f00*/  FMUL R6, R41, R6 ;  /* 0x0000000629067220 */ /* 0x000fc60000400000 */
[----:B------:R-:W4:Y:S01]  /*4f10*/  MUFU.RCP R19, R19 ;  /* 0x0000001300137308 */ /* 0x000f220000001000 */
[----:B---3--:R-:W-:-:S04]  /*4f20*/  FMUL R16, R51, R16 ;  /* 0x0000001033107220 */ /* 0x008fc80000400000 */
[----:B------:R-:W-:-:S03]  /*4f30*/  FMUL R16, R103, R16 ;  /* 0x0000001067107220 */ /* 0x000fc60000400000 */
[----:B------:R-:W3:Y:S01]  /*4f40*/  MUFU.RCP R124, R124 ;  /* 0x0000007c007c7308 */ /* 0x000ee20000001000 */
[----:B--2---:R-:W-:-:S04]  /*4f50*/  FMUL R17, R50, R17 ;  /* 0x0000001132117220 */ /* 0x004fc80000400000 */
[----:B------:R-:W-:Y:S01]  /*4f60*/  FMUL R102, R102, R17 ;  /* 0x0000001166667220 */ /* 0x000fe20000400000 */
[----:B------:R-:W-:Y:S01]  /*4f70*/  FMNMX.NAN R17, |R98|, |R23|, !PT ;  /* 0x4000001762117209 */ /* 0x000fe20007820200 */
[----:B------:R-:W-:Y:S01]  /*4f80*/  FMUL R23, R79, R6 ;  /* 0x000000064f177220 */ /* 0x000fe20000400000 */
[----:B------:R-:W2:Y:S01]  /*4f90*/  MUFU.RCP R14, R14 ;  /* 0x0000000e000e7308 */ /* 0x000ea20000001000 */
[----:B----4-:R-:W-:Y:S01]  /*4fa0*/  FMUL R19, R48, R19 ;  /* 0x0000001330137220 */ /* 0x010fe20000400000 */
[C---:B------:R-:W-:Y:S02]  /*4fb0*/  F2FP.SATFINITE.E4M3.F32.PACK_AB_MERGE_C R6, R22.reuse, R96, RZ ;  /* 0x000000601606723e */ /* 0x040fe400048070ff */
[----:B------:R-:W-:Y:S01]  /*4fc0*/  FMNMX.NAN R26, |R22|, |R23|, !PT ;  /* 0x40000017161a7209 */ /* 0x000fe20007820200 */
[----:B------:R-:W-:Y:S01]  /*4fd0*/  FMUL R100, R100, R19 ;  /* 0x0000001364647220 */ /* 0x000fe20000400000 */
[----:B------:R-:W-:Y:S01]  /*4fe0*/  FMNMX.NAN R19, |R21|, |R10|, !PT ;  /* 0x4000000a15137209 */ /* 0x000fe20007820200 */
[----:B------:R-:W-:Y:S01]  /*4ff0*/  FMUL R10, R79, R16 ;  /* 0x000000104f0a7220 */ /* 0x000fe20000400000 */
[----:B------:R-:W4:Y:S01]  /*5000*/  MUFU.RCP R12, R12 ;  /* 0x0000000c000c7308 */ /* 0x000f220000001000 */
[----:B---3--:R-:W-:Y:S01]  /*5010*/  FMUL R124, R119, R124 ;  /* 0x0000007c777c7220 */ /* 0x008fe20000400000 */
[----:B------:R-:W-:Y:S01]  /*5020*/  FMUL R100, R79, R100 ;  /* 0x000000644f647220 */ /* 0x000fe20000400000 */
[----:B------:R-:W-:-:S02]  /*5030*/  F2FP.SATFINITE.E4M3.F32.PACK_AB_MERGE_C R21, R21, R92, RZ ;  /* 0x0000005c1515723e */ /* 0x000fc400048070ff */
[----:B------:R-:W-:Y:S01]  /*5040*/  FMUL R124, R91, R124 ;  /* 0x0000007c5b7c7220 */ /* 0x000fe20000400000 */
[----:B------:R-:W-:Y:S02]  /*5050*/  F2FP.SATFINITE.E4M3.F32.PACK_AB_MERGE_C R23, R23, R40, RZ ;  /* 0x000000281717723e */ /* 0x000fe400048070ff */
[----:B------:R-:W3:Y:S01]  /*5060*/  MUFU.RCP R126, R126 ;  /* 0x0000007e007e7308 */ /* 0x000ee20000001000 */
[----:B--2---:R-:W-:Y:S01]  /*5070*/  FMUL R14, R25, R14 ;  /* 0x0000000e190e7220 */ /* 0x004fe20000400000 */
[----:B------:R-:W-:Y:S01]  /*5080*/  FMUL R25, R79, R128 ;  /* 0x000000804f197220 */ /* 0x000fe20000400000 */
[----:B------:R-:W-:Y:S02]  /*5090*/  PRMT R11, R6, 0x5410, R11 ;  /* 0x00005410060b7816 */ /* 0x000fe4000000000b */
[----:B------:R-:W-:Y:S01]  /*50a0*/  FMUL R14, R105, R14 ;  /* 0x0000000e690e7220 */ /* 0x000fe20000400000 */
[----:B------:R-:W-:Y:S02]  /*50b0*/  PRMT R6, R24, 0x5410, R7 ;  /* 0x0000541018067816 */ /* 0x000fe40000000007 */
[----:B------:R-:W2:Y:S01]  /*50c0*/  MUFU.RCP R125, R125 ;  /* 0x0000007d007d7308 */ /* 0x000ea20000001000 */
[----:B----4-:R-:W-:Y:S01]  /*50d0*/  FMUL R12, R27, R12 ;  /* 0x0000000c1b0c7220 */ /* 0x010fe20000400000 */
[----:B------:R-:W-:Y:S01]  /*50e0*/  F2FP.SATFINITE.E4M3.F32.PACK_AB_MERGE_C R27, R25, R86, RZ ;  /* 0x00000056191b723e */ /* 0x000fe200048070ff */
[----:B------:R-:W-:Y:S01]  /*50f0*/  FMUL R31, R79, R14 ;  /* 0x0000000e4f1f7220 */ /* 0x000fe20000400000 */
[----:B------:R-:W-:Y:S01]  /*5100*/  FMNMX3.NAN R22, |R25|, |R10|, R5, !PT ;  /* 0x4000000a19167276 */ /* 0x000fe20007820205 */
[----:B------:R-:W-:Y:S01]  /*5110*/  FMUL R12, R107, R12 ;  /* 0x0000000c6b0c7220 */ /* 0x000fe20000400000 */
[----:B------:R-:W-:Y:S01]  /*5120*/  FMUL R5, R79, R124 ;  /* 0x0000007c4f057220 */ /* 0x000fe20000400000 */
[----:B------:R-:W-:Y:S01]  /*5130*/  PRMT R8, R8, 0x5410, R27 ;  /* 0x0000541008087816 */ /* 0x000fe2000000001b */
[----:B------:R-:W4:Y:S01]  /*5140*/  MUFU.RCP R127, R127 ;  /* 0x0000007f007f7308 */ /* 0x000f220000001000 */
[----:B---3--:R-:W-:Y:S01]  /*5150*/  FMUL R126, R117, R126 ;  /* 0x0000007e757e7220 */ /* 0x008fe20000400000 */
[C---:B------:R-:W-:Y:S01]  /*5160*/  FMUL R12, R79.reuse, R12 ;  /* 0x0000000c4f0c7220 */ /* 0x040fe20000400000 */
[----:B------:R-:W-:Y:S01]  /*5170*/  FMUL R27, R79, R102 ;  /* 0x000000664f1b7220 */ /* 0x000fe20000400000 */
[----:B------:R-:W-:Y:S01]  /*5180*/  PRMT R7, R23, 0x5410, R20 ;  /* 0x0000541017077816 */ /* 0x000fe20000000014 */
[----:B------:R-:W-:Y:S01]  /*5190*/  FMUL R126, R89, R126 ;  /* 0x0000007e597e7220 */ /* 0x000fe20000400000 */
[----:B------:R-:W-:-:S02]  /*51a0*/  FMNMX.NAN R16, |R96|, |R40|, !PT ;  /* 0x4000002860107209 */ /* 0x000fc40007820200 */
[----:B------:R-:W3:Y:S01]  /*51b0*/  MUFU.RCP R18, R18 ;  /* 0x0000001200127308 */ /* 0x000ee20000001000 */
[----:B--2---:R-:W-:Y:S01]  /*51c0*/  FMUL R125, R118, R125 ;  /* 0x0000007d767d7220 */ /* 0x004fe20000400000 */
[----:B------:R-:W-:Y:S01]  /*51d0*/  FMUL R126, R79, R126 ;  /* 0x0000007e4f7e7220 */ /* 0x000fe20000400000 */
[----:B------:R-:W-:Y:S02]  /*51e0*/  FMNMX3.NAN R29, |R5|, |R12|, R9, !PT ;  /* 0x4000000c051d7276 */ /* 0x000fe40007820209 */
[----:B------:R-:W-:Y:S01]  /*51f0*/  FMUL R90, R90, R125 ;  /* 0x0000007d5a5a7220 */ /* 0x000fe20000400000 */
[----:B------:R-:W-:Y:S02]  /*5200*/  F2FP.SATFINITE.E4M3.F32.PACK_AB_MERGE_C R14, R10, R27, RZ ;  /* 0x0000001b0a0e723e */ /* 0x000fe400048070ff */
[----:B------:R-:W-:Y:S01]  /*5210*/  FMNMX3.NAN R26, |R126|, |R31|, R26, !PT ;  /* 0x4000001f7e1a7276 */ /* 0x000fe2000782021a */
[----:B----4-:R-:W-:Y:S01]  /*5220*/  FMUL R127, R116, R127 ;  /* 0x0000007f747f7220 */ /* 0x010fe20000400000 */
[----:B------:R-:W-:Y:S01]  /*5230*/  FMUL R90, R79, R90 ;  /* 0x0000005a4f5a7220 */ /* 0x000fe20000400000 */
[----:B------:R-:W-:-:S02]  /*5240*/  PRMT R10, R21, 0x5410, R4 ;  /* 0x00005410150a7816 */ /* 0x000fc40000000004 */
[----:B------:R-:W-:Y:S01]  /*5250*/  FMUL R88, R88, R127 ;  /* 0x0000007f58587220 */ /* 0x000fe20000400000 */
[----:B------:R-:W-:Y:S02]  /*5260*/  FMNMX3.NAN R86, |R86|, |R27|, R13, !PT ;  /* 0x4000001b56567276 */ /* 0x000fe4000782020d */
[----:B------:R-:W-:Y:S01]  /*5270*/  F2FP.SATFINITE.E4M3.F32.PACK_AB_MERGE_C R9, R5, R90, RZ ;  /* 0x0000005a0509723e */ /* 0x000fe200048070ff */
[----:B---3--:R-:W-:Y:S01]  /*5280*/  FMUL R18, R49, R18 ;  /* 0x0000001231127220 */ /* 0x008fe20000400000 */
[----:B------:R-:W-:Y:S01]  /*5290*/  FMUL R25, R79, R88 ;  /* 0x000000584f197220 */ /* 0x000fe20000400000 */
[----:B------:R-:W-:Y:S02]  /*52a0*/  F2FP.SATFINITE.E4M3.F32.PACK_AB_MERGE_C R5, R12, R33, RZ ;  /* 0x000000210c05723e */ /* 0x000fe400048070ff */
[----:B------:R-:W-:Y:S01]  /*52b0*/  FMUL R18, R101, R18 ;  /* 0x0000001265127220 */ /* 0x000fe20000400000 */
[----:B------:R-:W-:Y:S02]  /*52c0*/  F2FP.SATFINITE.E4M3.F32.PACK_AB_MERGE_C R12, R31, R104, RZ ;  /* 0x000000681f0c723e */ /* 0x000fe400048070ff */
[----:B------:R-:W-:Y:S01]  /*52d0*/  F2FP.SATFINITE.E4M3.F32.PACK_AB_MERGE_C R126, R126, R25, RZ ;  /* 0x000000197e7e723e */ /* 0x000fe200048070ff */
[----:B------:R-:W-:Y:S01]  /*52e0*/  FMUL R35, R79, R18 ;  /* 0x000000124f237220 */ /* 0x000fe20000400000 */
[----:B------:R-:W-:-:S02]  /*52f0*/  PRMT R5, R12, 0x5410, R5 ;  /* 0x000054100c057816 */ /* 0x000fc40000000005 */
[----:B------:R-:W-:Y:S02]  /*5300*/  PRMT R9, R126, 0x5410, R9 ;  /* 0x000054107e097816 */ /* 0x000fe40000000009 */
[----:B------:R-:W-:Y:S02]  /*5310*/  F2FP.SATFINITE.E4M3.F32.PACK_AB_MERGE_C R37, R35, R100, RZ ;  /* 0x000000642325723e */ /* 0x000fe400048070ff */
[----:B------:R-:W-:Y:S01]  /*5320*/  FMNMX3.NAN R17, |R90|, |R33|, R17, !PT ;  /* 0x400000215a117276 */ /* 0x000fe20007820211 */
[----:B------:R2:W-:Y:S01]  /*5330*/  STS.128 [R74], R8 ;  /* 0x000000084a007388 */ /* 0x0005e20000000c00 */
[----:B------:R-:W-:Y:S02]  /*5340*/  PRMT R4, R37, 0x5410, R14 ;  /* 0x0000541025047816 */ /* 0x000fe4000000000e */
[----:B------:R-:W-:Y:S02]  /*5350*/  FMNMX3.NAN R19, |R130|, |R35|, R19, !PT ;  /* 0x4000002382137276 */ /* 0x000fe40007820213 */
[----:B------:R-:W-:Y:S01]  /*5360*/  FMNMX3.NAN R16, |R25|, |R104|, R16, !PT ;  /* 0x4000006819107276 */ /* 0x000fe20007820210 */
[----:B------:R2:W-:Y:S01]  /*5370*/  STS.128 [R75], R4 ;  /* 0x000000044b007388 */ /* 0x0005e20000000c00 */
[----:B------:R-:W-:-:S02]  /*5380*/  FMNMX3.NAN R15, |R84|, |R100|, R15, !PT ;  /* 0x40000064540f7276 */ /* 0x000fc4000782020f */
[----:B------:R-:W-:Y:S01]  /*5390*/  FMNMX.NAN R22, R29, R22, !PT ;  /* 0x000000161d167209 */ /* 0x000fe20007820000 */
[----:B------:R3:W-:Y:S06]  /*53a0*/  MEMBAR.ALL.CTA ;  /* 0x0000000000007992 */ /* 0x0007ec0000008000 */
[----:B---3--:R-:W3:Y:S01]  /*53b0*/  FENCE.VIEW.ASYNC.S ;  /* 0x00000000000073c6 */ /* 0x008ee20000000000 */
[----:B------:R-:W-:Y:S02]  /*53c0*/  FMNMX.NAN R17, R17, R86, !PT ;  /* 0x0000005611117209 */ /* 0x000fe40007820000 */
[----:B------:R-:W-:-:S02]  /*53d0*/  FMNMX3.NAN R19, R19, R26, R22, !PT ;  /* 0x0000001a13137276 */ /* 0x000fc40007820016 */
[----:B------:R-:W-:-:S04]  /*53e0*/  FMNMX3.NAN R16, R15, R16, R17, !PT ;  /* 0x000000100f107276 */ /* 0x000fc80007820011 */
[----:B------:R-:W-:-:S04]  /*53f0*/  FMNMX3.NAN R16, R16, R19, RZ, !PT ;  /* 0x0000001310107276 */ /* 0x000fc800078200ff */
[----:B------:R-:W-:Y:S01]  /*5400*/  FMNMX R81, R16, R81, !PT ;  /* 0x0000005110517209 */ /* 0x000fe20007800000 */
[----:B---3--:R-:W-:Y:S06]  /*5410*/  BAR.SYNC.DEFER_BLOCKING 0x2, 0x80 ;  /* 0x0082000000007b1d */ /* 0x008fec0000010000 */
[----:B------:R-:W-:Y:S05]  /*5420*/  @P2 BRA `(.L_x_71) ;  /* 0x0000000000442947 */ /* 0x000fea0003800000 */
[----:B------:R-:W-:Y:S01]  /*5430*/  IMAD R82, R53, 0x4, R82 ;  /* 0x0000000435527824 */ /* 0x000fe200078e0252 */
[----:B------:R-:W-:Y:S01]  /*5440*/  UIADD3 UR10, UP0, UPT, UR8, 0x2c0, URZ ;  /* 0x000002c0080a7890 */ /* 0x000fe2000ff1e0ff */
[----:B------:R-:W-:Y:S02]  /*5450*/  PLOP3.LUT P0, PT, PT, PT, PT, 0x80, 0x8 ;  /* 0x000000000008781c */ /* 0x000fe40003f0f070 */
[----:B--2---:R-:W-:Y:S01]  /*5460*/  IADD3 R4, PT, PT, R3, 0x4400, RZ ;  /* 0x0000440003047810 */ /* 0x004fe20007ffe0ff */
[----:B------:R-:W-:Y:S01]  /*5470*/  IMAD.SHL.U32 R82, R82, 0x10, RZ ;  /* 0x0000001052527824 */ /* 0x000fe200078e00ff */
[----:B------:R-:W-:-:S12]  /*5480*/  UIADD3.X UR11, UPT, UPT, URZ, UR9, URZ, UP0, !UPT ;  /* 0x00000009ff0b7290 */ /* 0x000fd800087fe4ff */
.L_x_72:
        /* <DEDUP_REMOVED lines=10> */
[----:B------:R0:W-:Y:S02]  /*5530*/  UTMACMDFLUSH ;  /* 0x00000000000079b7 */ /* 0x0001e40000000000 */
.L_x_71:
[----:B------:R-:W-:Y:S01]  /*5540*/  BAR.SYNC.DEFER_BLOCKING 0x2, 0x80 ;  /* 0x0082000000007b1d */ /* 0x000fe20000010000 */
[----:B------:R-:W-:Y:S01]  /*5550*/  HFMA2 R82, -RZ, RZ, 0, 1.1920928955078125e-07 ;  /* 0x00000002ff527431 */ /* 0x000fe200000001ff */
[----:B------:R-:W-:-:S04]  /*5560*/  PLOP3.LUT P0, PT, PT, PT, PT, 0x8, 0x80 ;  /* 0x000000000080781c */ /* 0x000fc80003f0e170 */
[----:B------:R-:W-:Y:S09]  /*5570*/  @P3 BRA `(.L_x_73) ;  /* 0xffffffe400343947 */ /* 0x000ff2000383ffff */
[----:B------:R-:W-:Y:S02]  /*5580*/  ELECT P0, URZ, PT ;  /* 0x0000000000ff782f */ /* 0x000fe40003800000 */
[----:B--2---:R-:W-:Y:S01]  /*5590*/  LEA R5, R64, R3, 0x3 ;  /* 0x0000000340057211 */ /* 0x004fe200078e18ff */
[----:B------:R-:W-:Y:S01]  /*55a0*/  BSSY B0, `(.L_x_74) ;  /* 0x0000009000007945 */ /* 0x000fe20003800000 */
[----:B------:R-:W-:-:S09]  /*55b0*/  SHF.L.U32 R6, R63, 0x1f, RZ ;  /* 0x0000001f3f067819 */ /* 0x000fd200000006ff */
[----:B------:R-:W-:Y:S02]  /*55c0*/  @P0 VIADD R7, R55, 0x80 ;  /* 0x0000008037070836 */ /* 0x000fe40000000000 */
[----:B------:R-:W-:Y:S02]  /*55d0*/  @P0 IMAD.MOV.U32 R4, RZ, RZ, 0x1 ;  /* 0x00000001ff040424 */ /* 0x000fe400078e00ff */
[----:B------:R-:W-:Y:S01]  /*55e0*/  IMAD R55, R64, 0x10, R3 ;  /* 0x0000001040377824 */ /* 0x000fe200078e0203 */
[----:B------:R-:W-:-:S04]  /*55f0*/  @P0 PRMT R7, R58, 0x654, R7 ;  /* 0x000006543a070816 */ /* 0x000fc80000000007 */
[----:B------:R2:W-:Y:S01]  /*5600*/  @P0 SYNCS.ARRIVE.TRANS64.RED.ART0 RZ, [R7+URZ], R4 ;  /* 0x0000000407ff09a7 */ /* 0x0005e200085004ff */
[----:B------:R-:W3:Y:S02]  /*5610*/  SYNCS.PHASECHK.TRANS64.TRYWAIT P0, [R5+URZ+0x90], R6 ;  /* 0x00009006050075a7 */ /* 0x000ee400080011ff */
[----:B--23--:R-:W-:Y:S05]  /*5620*/  @!P0 BRA `(.L_x_75) ;  /* 0x0000000c00588947 */ /* 0x00cfea0003800000 */
.L_x_111:
[----:B------:R-:W-:Y:S05]  /*5630*/  BSYNC B0 ;  /* 0x0000000000007941 */ /* 0x000fea0003800000 */
.L_x_74:
[----:B------:R-:W3:Y:S01]  /*5640*/  LDS.128 R52, [R55+0x32c10] ;  /* 0x032c100037347984 */ /* 0x000ee20000000c00 */
[----:B------:R-:W-:Y:S01]  /*5650*/  CREDUX.MAXABS.F32.NAN UR4, R81 ;  /* 0x00000000510472cc */ /* 0x000fe20000006400 */
[----:B------:R-:W-:Y:S01]  /*5660*/  BSSY.RECONVERGENT B0, `(.L_x_76) ;  /* 0x0000016000007945 */ /* 0x000fe20003800200 */
[----:B------:R-:W-:Y:S01]  /*5670*/  ISETP.NE.AND P0, PT, R59, RZ, PT ;  /* 0x000000ff3b00720c */ /* 0x000fe20003f05270 */
[----:B------:R4:W-:Y:S06]  /*5680*/  MEMBAR.ALL.CTA ;  /* 0x0000000000007992 */ /* 0x0009ec0000008000 */
[----:B----4-:R-:W4:Y:S01]  /*5690*/  FENCE.VIEW.ASYNC.S ;  /* 0x00000000000073c6 */ /* 0x010f220000000000 */
[----:B------:R-:W-:-:S02]  /*56a0*/  VIADD R62, R62, 0x1 ;  /* 0x000000013e3e7836 */ /* 0x000fc40000000000 */
[----:B------:R-:W-:Y:S02]  /*56b0*/  VIADD R64, R64, 0x1 ;  /* 0x0000000140407836 */ /* 0x000fe40000000000 */
[----:B--2---:R-:W-:Y:S01]  /*56c0*/  IMAD.U32 R7, RZ, RZ, UR4 ;  /* 0x00000004ff077e24 */ /* 0x004fe2000f8e00ff */
[----:B----4-:R2:W-:Y:S04]  /*56d0*/  SYNCS.ARRIVE.TRANS64.ART0 RZ, [R5+URZ+0xa0], R0 ;  /* 0x0000a00005ff79a7 */ /* 0x0105e800085000ff */
[----:B------:R2:W-:Y:S01]  /*56e0*/  @!P0 STS [R76+0x32c00], R7 ;  /* 0x032c00074c008388 */ /* 0x0005e20000000800 */
[----:B------:R-:W-:Y:S01]  /*56f0*/  BAR.SYNC.DEFER_BLOCKING 0x2, 0x80 ;  /* 0x0082000000007b1d */ /* 0x000fe20000010000 */
[----:B------:R-:W-:-:S13]  /*5700*/  LOP3.LUT P0, RZ, R78, R59, RZ, 0xfc, !PT ;  /* 0x0000003b4eff7212 */ /* 0x000fda000780fcff */
[----:B------:R-:W-:Y:S05]  /*5710*/  @P0 BRA `(.L_x_77) ;  /* 0x0000000000280947 */ /* 0x000fea0003800000 */
[----:B------:R-:W-:Y:S01]  /*5720*/  IMAD.U32 R2, RZ, RZ, UR7 ;  /* 0x00000007ff027e24 */ /* 0x000fe2000f8e00ff */
[----:B-1----:R-:W-:Y:S01]  /*5730*/  MOV R3, 0x400 ;  /* 0x0000040000037802 */ /* 0x002fe20000000f00 */
[----:B------:R-:W1:Y:S03]  /*5740*/  LDCU.64 UR4, c[0x0][0x740] ;  /* 0x0000e800ff0477ac */ /* 0x000e660008000a00 */
[----:B------:R-:W-:-:S05]  /*5750*/  LEA R3, R2, R3, 0x18 ;  /* 0x0000000302037211 */ /* 0x000fca00078ec0ff */
[----:B--2---:R-:W2:Y:S01]  /*5760*/  LDS.128 R4, [R3+0x32c00] ;  /* 0x032c000003047984 */ /* 0x004ea20000000c00 */
[----:B-1----:R-:W-:-:S04]  /*5770*/  LEA R8, P0, R57, UR4, 0x2 ;  /* 0x0000000439087c11 */ /* 0x002fc8000f8010ff */
[----:B------:R-:W-:Y:S02]  /*5780*/  LEA.HI.X R9, R57, UR5, R56, 0x2, P0 ;  /* 0x0000000539097c11 */ /* 0x000fe400080f1438 */
[----:B--2---:R-:W-:-:S04]  /*5790*/  FMNMX3 R4, R4, RZ, R5, !PT ;  /* 0x000000ff04047276 */ /* 0x004fc80007800005 */
[----:B------:R-:W-:-:S05]  /*57a0*/  FMNMX3 R7, R4, R6, R7, !PT ;  /* 0x0000000604077276 */ /* 0x000fca0007800007 */
[----:B------:R4:W-:Y:S02]  /*57b0*/  REDG.E.MAX.S32.STRONG.GPU desc[UR30][R8.64], R7 ;  /* 0x000000070800798e */ /* 0x0009e4000d12e31e */
.L_x_77:
[----:B------:R-:W-:Y:S05]  /*57c0*/  BSYNC.RECONVERGENT B0 ;  /* 0x0000000000007941 */ /* 0x000fea0003800200 */
.L_x_76:
[----:B---3--:R-:W-:Y:S02]  /*57d0*/  ISETP.NE.AND P0, PT, R55, 0x1, PT ;  /* 0x000000013700780c */ /* 0x008fe40003f05270 */
[----:B------:R-:W-:Y:S02]  /*57e0*/  ISETP.NE.AND P1, PT, R64, 0x2, PT ;  /* 0x000000024000780c */ /* 0x000fe40003f25270 */
[----:B------:R-:W-:Y:S02]  /*57f0*/  ISETP.NE.AND P2, PT, R62, 0x2, PT ;  /* 0x000000023e00780c */ /* 0x000fe40003f45270 */
[----:B------:R-:W-:Y:S02]  /*5800*/  SEL R6, RZ, 0x1, P1 ;  /* 0x00000001ff067807 */ /* 0x000fe40000800000 */
[----:B------:R-:W-:Y:S02]  /*5810*/  SEL R4, RZ, 0x1, P2 ;  /* 0x00000001ff047807 */ /* 0x000fe40001000000 */
[----:B------:R-:W-:-:S02]  /*5820*/  LOP3.LUT R63, R63, R6, RZ, 0x3c, !PT ;  /* 0x000000063f3f7212 */ /* 0x000fc400078e3cff */
[----:B------:R-:W-:Y:S02]  /*5830*/  LOP3.LUT R61, R61, R4, RZ, 0x3c, !PT ;  /* 0x000000043d3d7212 */ /* 0x000fe400078e3cff */
[----:B------:R-:W-:Y:S02]  /*5840*/  SEL R64, R64, RZ, P1 ;  /* 0x000000ff40407207 */ /* 0x000fe40000800000 */
[----:B------:R-:W-:Y:S01]  /*5850*/  SEL R62, R62, RZ, P2 ;  /* 0x000000ff3e3e7207 */ /* 0x000fe20001000000 */
[----:B------:R-:W-:Y:S06]  /*5860*/  @!P0 BRA `(.L_x_78) ;  /* 0xffffffe0000c8947 */ /* 0x000fec000383ffff */
.L_x_66:
[----:B------:R-:W-:-:S13]  /*5870*/  ISETP.NE.AND P0, PT, R78, RZ, PT ;  /* 0x000000ff4e00720c */ /* 0x000fda0003f05270 */
[----:B------:R-:W-:Y:S05]  /*5880*/  @P0 BRA `(.L_x_79) ;  /* 0x0000000000200947 */ /* 0x000fea0003800000 */
[----:B------:R-:W3:Y:S01]  /*5890*/  S2UR UR4, SR_CgaCtaId ;  /* 0x00000000000479c3 */ /* 0x000ee20000008800 */
[----:B------:R-:W-:Y:S01]  /*58a0*/  ELECT P1, URZ, PT ;  /* 0x0000000000ff782f */ /* 0x000fe20003820000 */
[----:B------:R-:W-:-:S06]  /*58b0*/  IMAD.MOV.U32 R4, RZ, RZ, 0x1 ;  /* 0x00000001ff047424 */ /* 0x000fcc00078e00ff */
[----:B------:R-:W-:Y:S06]  /*58c0*/  UVIRTCOUNT.DEALLOC.SMPOOL 0x80 ;  /* 0x000000800000784c */ /* 0x000fec0000000000 */
[----:B--2---:R-:W-:Y:S01]  /*58d0*/  @P1 MOV R5, 0x40 ;  /* 0x0000004000051802 */ /* 0x004fe20000000f00 */
[----:B---3--:R-:W-:-:S05]  /*58e0*/  @P1 IMAD.U32 R2, RZ, RZ, UR4 ;  /* 0x00000004ff021e24 */ /* 0x008fca000f8e00ff */
[----:B------:R-:W-:-:S05]  /*58f0*/  @P1 LEA R5, R2, R5, 0x18 ;  /* 0x0000000502051211 */ /* 0x000fca00078ec0ff */
[----:B------:R3:W-:Y:S02]  /*5900*/  @P1 STS.U8 [R5], R4 ;  /* 0x0000000405001388 */ /* 0x0007e40000000000 */
.L_x_79:
[----:B------:R-:W-:Y:S06]  /*5910*/  BAR.SYNC.DEFER_BLOCKING 0x2, 0x80 ;  /* 0x0082000000007b1d */ /* 0x000fec0000010000 */
[----:B------:R-:W-:Y:S05]  /*5920*/  @P0 BRA `(.L_x_80) ;  /* 0x0000000000d80947 */ /* 0x000fea0003800000 */
[----:B--23--:R-:W-:Y:S01]  /*5930*/  VIADD R5, R3, 0xb0 ;  /* 0x000000b003057836 */ /* 0x00cfe20000000000 */
[----:B------:R-:W-:Y:S01]  /*5940*/  LOP3.LUT R2, R2, 0x1, RZ, 0x3c, !PT ;  /* 0x0000000102027812 */ /* 0x000fe200078e3cff */
[----:B------:R-:W-:Y:S03]  /*5950*/  BSSY B0, `(.L_x_81) ;  /* 0x0000005000007945 */ /* 0x000fe60003800000 */
[----:B------:R-:W-:-:S04]  /*5960*/  PRMT R5, R2, 0x654, R5 ;  /* 0x0000065402057816 */ /* 0x000fc80000000005 */
[----:B------:R2:W-:Y:S01]  /*5970*/  SYNCS.ARRIVE.TRANS64.RED.ART0 RZ, [R5+URZ], R0 ;  /* 0x0000000005ff79a7 */ /* 0x0005e200085004ff */
[----:B------:R-:W3:Y:S02]  /*5980*/  SYNCS.PHASECHK.TRANS64.TRYWAIT P0, [R3+URZ+0xb0], RZ ;  /* 0x0000b0ff030075a7 */ /* 0x000ee400080011ff */
[----:B--23--:R-:W-:Y:S05]  /*5990*/  @!P0 BRA `(.L_x_82) ;  /* 0x0000000800948947 */ /* 0x00cfea0003800000 */
.L_x_112:
[----:B------:R-:W-:Y:S05]  /*59a0*/  BSYNC B0 ;  /* 0x0000000000007941 */ /* 0x000fea0003800000 */
.L_x_81:
[----:B------:R-:W3:Y:S01]  /*59b0*/  S2UR UR5, SR_CgaCtaId ;  /* 0x00000000000579c3 */ /* 0x000ee20000008800 */
[----:B------:R-:W-:Y:S01]  /*59c0*/  NOP ;  /* 0x0000000000007918 */ /* 0x000fe20000000000 */
[----:B------:R-:W-:Y:S01]  /*59d0*/  UMOV UR4, 0x50 ;  /* 0x0000005000047882 */ /* 0x000fe20000000000 */
[----:B----4-:R-:W-:Y:S01]  /*59e0*/  LOP3.LUT R7, R77, 0xffff, RZ, 0xc0, !PT ;  /* 0x0000ffff4d077812 */ /* 0x010fe200078ec0ff */
[----:B------:R-:W-:-:S03]  /*59f0*/  IMAD.MOV.U32 R4, RZ, RZ, 0xffff ;  /* 0x0000ffffff047424 */ /* 0x000fc600078e00ff */
[----:B------:R-:W-:-:S05]  /*5a00*/  SHF.R.U32.HI R7, RZ, 0x5, R7 ;  /* 0x00000005ff077819 */ /* 0x000fca0000011607 */
[----:B------:R-:W-:Y:S01]  /*5a10*/  VIADD R5, R7, 0x10 ;  /* 0x0000001007057836 */ /* 0x000fe20000000000 */
[----:B------:R-:W-:-:S04]  /*5a20*/  SHF.L.U32 R7, R4, R7, RZ ;  /* 0x0000000704077219 */ /* 0x000fc800000006ff */
[----:B------:R-:W-:Y:S01]  /*5a30*/  SHF.L.U32 R0, R0, R5, RZ ;  /* 0x0000000500007219 */ /* 0x000fe200000006ff */
[----:B---3--:R-:W-:-:S03]  /*5a40*/  ULEA UR5, UR5, UR4, 0x18 ;  /* 0x0000000405057291 */ /* 0x008fc6000f8ec0ff */
[----:B------:R-:W-:-:S04]  /*5a50*/  LOP3.LUT R7, R0, R7, RZ, 0xfc, !PT ;  /* 0x0000000700077212 */ /* 0x000fc800078efcff */
[C---:B------:R-:W-:Y:S02]  /*5a60*/  LOP3.LUT R5, R7.reuse, 0xffff, RZ, 0xc0, !PT ;  /* 0x0000ffff07057812 */ /* 0x040fe400078ec0ff */
[----:B------:R-:W3:Y:S02]  /*5a70*/  LDS R2, [UR5] ;  /* 0x00000005ff027984 */ /* 0x000ee40008000800 */
[----:B---3--:R-:W-:-:S04]  /*5a80*/  LOP3.LUT R0, R7, 0xffff, R2, 0x80, !PT ;  /* 0x0000ffff07007812 */ /* 0x008fc800078e8002 */
[----:B------:R-:W-:-:S13]  /*5a90*/  ISETP.NE.AND P0, PT, R0, R5, PT ;  /* 0x000000050000720c */ /* 0x000fda0003f05270 */
[----:B------:R-:W-:Y:S05]  /*5aa0*/  @P0 BRA `(.L_x_83) ;  /* 0x00000000006c0947 */ /* 0x000fea0003800000 */
[----:B------:R-:W-:Y:S02]  /*5ab0*/  SHF.R.U32.HI R0, RZ, 0x10, R2 ;  /* 0x00000010ff007819 */ /* 0x000fe40000011602 */
[----:B------:R-:W-:-:S04]  /*5ac0*/  SHF.R.U32.HI R5, RZ, 0x10, R7 ;  /* 0x00000010ff057819 */ /* 0x000fc80000011607 */
[----:B------:R-:W-:-:S04]  /*5ad0*/  LOP3.LUT R0, R0, R5, RZ, 0xc0, !PT ;  /* 0x0000000500007212 */ /* 0x000fc800078ec0ff */
[----:B------:R-:W-:-:S13]  /*5ae0*/  ISETP.NE.AND P0, PT, R0, R5, PT ;  /* 0x000000050000720c */ /* 0x000fda0003f05270 */
[----:B------:R-:W-:Y:S05]  /*5af0*/  @P0 BRA `(.L_x_84) ;  /* 0x00000000004c0947 */ /* 0x000fea0003800000 */
[----:B------:R-:W-:Y:S02]  /*5b00*/  R2UR UR4, R7 ;  /* 0x00000000070472ca */ /* 0x000fe400000e0000 */
[----:B------:R-:W-:Y:S02]  /*5b10*/  ELECT P0, URZ, PT ;  /* 0x0000000000ff782f */ /* 0x000fe40003800000 */
[----:B------:R-:W-:-:S09]  /*5b20*/  PLOP3.LUT P1, PT, PT, PT, PT, 0x8, 0x80 ;  /* 0x000000000080781c */ /* 0x000fd20003f2e170 */
[----:B------:R-:W-:Y:S02]  /*5b30*/  ULOP3.LUT UR4, URZ, UR4, URZ, 0x33, !UPT ;  /* 0x00000004ff047292 */ /* 0x000fe4000f8e33ff */
[----:B------:R-:W-:-:S10]  /*5b40*/  VOTEU.ANY UP0, P0 ;  /* 0x0000000000ff7886 */ /* 0x000fd40000000100 */
.L_x_85:
[----:B------:R-:W-:Y:S01]  /*5b50*/  @P0 ELECT P1, URZ, PT ;  /* 0x0000000000ff082f */ /* 0x000fe20003820000 */
[----:B------:R3:W-:-:S12]  /*5b60*/  @UP0 UTCATOMSWS.AND URZ, UR4 ;  /* 0x0000000400ff09e3 */ /* 0x0007d80008000000 */
[----:B------:R-:W-:Y:S02]  /*5b70*/  @P1 PLOP3.LUT P0, PT, P1, PT, PT, 0x8, 0x80 ;  /* 0x000000000080181c */ /* 0x000fe40000f0e170 */
[----:B------:R-:W-:-:S11]  /*5b80*/  PLOP3.LUT P1, PT, PT, PT, PT, 0x8, 0x80 ;  /* 0x000000000080781c */ /* 0x000fd60003f2e170 */
[----:B---3--:R-:W-:Y:S05]  /*5b90*/  @P0 BRA.U.ANY `(.L_x_85) ;  /* 0xfffffffd00ec0947 */ /* 0x008fea000393ffff */
[----:B------:R-:W3:Y:S01]  /*5ba0*/  S2R R2, SR_LANEID ;  /* 0x0000000000027919 */ /* 0x000ee20000000000 */
[----:B------:R-:W-:Y:S01]  /*5bb0*/  IMAD.U32 R0, RZ, RZ, UR4 ;  /* 0x00000004ff007e24 */ /* 0x000fe2000f8e00ff */
[----:B------:R-:W-:Y:S02]  /*5bc0*/  VOTEU.ANY UR6, UPT, PT ;  /* 0x0000000000067886 */ /* 0x000fe400038e0100 */
[----:B------:R-:W-:Y:S01]  /*5bd0*/  UFLO.U32 UR6, UR6 ;  /* 0x00000006000672bd */ /* 0x000fe200080e0000 */
[----:B------:R-:W4:Y:S05]  /*5be0*/  REDUX UR4, R0 ;  /* 0x00000000000473c4 */ /* 0x000f2a0000000000 */
[----:B---3--:R-:W-:-:S02]  /*5bf0*/  ISETP.EQ.U32.AND P0, PT, R2, UR6, PT ;  /* 0x0000000602007c0c */ /* 0x008fc4000bf02070 */
[----:B----4-:R-:W-:-:S11]  /*5c00*/  MOV R2, UR4 ;  /* 0x0000000400027c02 */ /* 0x010fd60008000f00 */
[----:B------:R3:W-:Y:S01]  /*5c10*/  @P0 ATOMS.AND RZ, [UR5], R2 ;  /* 0x00000002ffff098c */ /* 0x0007e2000a800005 */
[----:B------:R-:W-:Y:S05]  /*5c20*/  BRA `(.L_x_86) ;  /* 0x0000000000147947 */ /* 0x000fea0003800000 */
.L_x_84:
[----:B------:R-:W-:Y:S02]  /*5c30*/  MOV R4, 0x5c50 ;  /* 0x00005c5000047802 */ /* 0x000fe40000000f00 */
[----:B-12---:R-:W-:Y:S05]  /*5c40*/  CALL.REL.NOINC `($__internal_0_$__cuda_sm10x_tcgen05_guardrail_trap_col_being_dealloced_not_returned_by_alloc) ;  /* 0x0000000400fc7944 */ /* 0x006fea0003c00000 */
[----:B------:R-:W-:Y:S05]  /*5c50*/  BRA `(.L_x_86) ;  /* 0x0000000000087947 */ /* 0x000fea0003800000 */
.L_x_83:
[----:B------:R-:W-:Y:S02]  /*5c60*/  MOV R4, 0x5c80 ;  /* 0x00005c8000047802 */ /* 0x000fe40000000f00 */
[----:B-12---:R-:W-:Y:S05]  /*5c70*/  CALL.REL.NOINC `($__internal_2_$__cuda_sm10x_tcgen05_guardrail_trap_unallocated_columns_being_dealloced) ;  /* 0x0000000800087944 */ /* 0x006fea0003c00000 */
.L_x_86:
[----:B------:R-:W-:Y:S01]  /*5c80*/  NOP ;  /* 0x0000000000007918 */ /* 0x000fe20000000000 */
.L_x_80:
[----:B------:R-:W-:Y:S01]  /*5c90*/  ISETP.NE.AND P0, PT, R78, RZ, PT ;  /* 0x000000ff4e00720c */ /* 0x000fe20003f05270 */
[----:B------:R-:W-:-:S04]  /*5ca0*/  DEPBAR.LE SB0, 0x0 ;  /* 0x000080000000791a */ /* 0x000fc80000000000 */
[----:B------:R-:W-:-:S08]  /*5cb0*/  DEPBAR.LE SB0, 0x0 ;  /* 0x000080000000791a */ /* 0x000fd00000000000 */
[----:B------:R-:W-:Y:S05]  /*5cc0*/  @P0 BRA `(.L_x_52) ;  /* 0x0000000000200947 */ /* 0x000fea0003800000 */
[----:B------:R-:W-:Y:S01]  /*5cd0*/  ELECT P0, URZ, PT ;  /* 0x0000000000ff782f */ /* 0x000fe20003800000 */
[----:B--2---:R-:W-:-:S12]  /*5ce0*/  IMAD.MOV.U32 R0, RZ, RZ, 0x20 ;  /* 0x00000020ff007424 */ /* 0x004fd800078e00ff */
[----:B---3--:R-:W-:-:S04]  /*5cf0*/  @P0 IADD3 R4, PT, PT, -R0, 0x100000, RZ ;  /* 0x0010000000040810 */ /* 0x008fc80007ffe1ff */
[C---:B------:R-:W-:Y:S02]  /*5d00*/  @P0 SHF.L.U32 R5, R4.reuse, 0xb, RZ ;  /* 0x0000000b04050819 */ /* 0x040fe400000006ff */
[----:B------:R-:W-:-:S05]  /*5d10*/  @P0 SHF.L.U32 R4, R4, 0x1, RZ ;  /* 0x0000000104040819 */ /* 0x000fca00000006ff */
[----:B------:R2:W-:Y:S04]  /*5d20*/  @P0 STS.64 [R3+URZ+0xb0], R4 ;  /* 0x0000b00403000988 */ /* 0x0005e80008000aff */
[----:B------:R-:W3:Y:S02]  /*5d30*/  FENCE.VIEW.ASYNC.S ;  /* 0x00000000000073c6 */ /* 0x000ee40000000000 */
[----:B---3--:R-:W3:Y:S02]  /*5d40*/  SYNCS.CCTL.IVALL ;  /* 0x00000000000079b1 */ /* 0x008ee40000000000 */
.L_x_52:
[----:B---3--:R-:W-:Y:S01]  /*5d50*/  NOP ;  /* 0x0000000000007918 */ /* 0x008fe20000000000 */
[----:B-12---:R-:W-:Y:S05]  /*5d60*/  EXIT ;  /* 0x000000000000794d */ /* 0x006fea0003800000 */
.L_x_22:
[----:B------:R-:W-:-:S07]  /*5d70*/  MOV R20, R21 ;  /* 0x0000001500147202 */ /* 0x000fce0000000f00 */
.L_x_87:
[----:B----4-:R4:W3:Y:S02]  /*5d80*/  SYNCS.PHASECHK.TRANS64.TRYWAIT P0, [R14+URZ+0xa0], R21 ;  /* 0x0000a0150e0075a7 */ /* 0x0108e400080011ff */
[----:B---3--:R-:W-:Y:S05]  /*5d90*/  @!P0 NANOSLEEP.SYNCS 0x989680 ;  /* 0x009896800000895d */ /* 0x008fea0003900000 */
[----:B------:R-:W3:Y:S02]  /*5da0*/  @!P0 SYNCS.PHASECHK.TRANS64 P0, [R14+URZ+0xa0], R21 ;  /* 0x0000a0150e0085a7 */ /* 0x000ee400080010ff */
[----:B---3--:R-:W-:Y:S05]  /*5db0*/  @!P0 BRA `(.L_x_87) ;  /* 0xfffffffc00f08947 */ /* 0x008fea000383ffff */
[----:B------:R-:W-:Y:S05]  /*5dc0*/  BRA `(.L_x_88) ;  /* 0xffffffb000847947 */ /* 0x000fea000383ffff */
.L_x_24:
[----:B------:R-:W-:-:S07]  /*5dd0*/  MOV R7, R6 ;  /* 0x0000000600077202 */ /* 0x000fce0000000f00 */
.L_x_89:
[----:B--2---:R2:W3:Y:S02]  /*5de0*/  SYNCS.PHASECHK.TRANS64.TRYWAIT P0, [R2+URZ+0xa0], R7 ;  /* 0x0000a007020075a7 */ /* 0x0044e400080011ff */
[----:B---3--:R-:W-:Y:S05]  /*5df0*/  @!P0 NANOSLEEP.SYNCS 0x989680 ;  /* 0x009896800000895d */ /* 0x008fea0003900000 */
[----:B------:R-:W3:Y:S02]  /*5e00*/  @!P0 SYNCS.PHASECHK.TRANS64 P0, [R2+URZ+0xa0], R7 ;  /* 0x0000a007020085a7 */ /* 0x000ee400080010ff */
[----:B---3--:R-:W-:Y:S05]  /*5e10*/  @!P0 BRA `(.L_x_89) ;  /* 0xfffffffc00f08947 */ /* 0x008fea000383ffff */
[----:B------:R-:W-:Y:S05]  /*5e20*/  BRA `(.L_x_90) ;  /* 0xffffffb400307947 */ /* 0x000fea000383ffff */
.L_x_25:
[----:B------:R-:W-:-:S07]  /*5e30*/  MOV R9, R8 ;  /* 0x0000000800097202 */ /* 0x000fce0000000f00 */
.L_x_91:
[----:B--2---:R2:W3:Y:S02]  /*5e40*/  SYNCS.PHASECHK.TRANS64.TRYWAIT P0, [R3+URZ+0xa0], R9 ;  /* 0x0000a009030075a7 */ /* 0x0044e400080011ff */
[----:B---3--:R-:W-:Y:S05]  /*5e50*/  @!P0 NANOSLEEP.SYNCS 0x989680 ;  /* 0x009896800000895d */ /* 0x008fea0003900000 */
[----:B------:R-:W3:Y:S02]  /*5e60*/  @!P0 SYNCS.PHASECHK.TRANS64 P0, [R3+URZ+0xa0], R9 ;  /* 0x0000a009030085a7 */ /* 0x000ee400080010ff */
[----:B---3--:R-:W-:Y:S05]  /*5e70*/  @!P0 BRA `(.L_x_91) ;  /* 0xfffffffc00f08947 */ /* 0x008fea000383ffff */
[----:B------:R-:W-:Y:S05]  /*5e80*/  BRA `(.L_x_17) ;  /* 0xffffffb400647947 */ /* 0x000fea000383ffff */
.L_x_27:
[----:B------:R-:W-:-:S07]  /*5e90*/  MOV R0, UR34 ;  /* 0x0000002200007c02 */ /* 0x000fce0008000f00 */
.L_x_92:
[----:B---3--:R3:W4:Y:S02]  /*5ea0*/  SYNCS.PHASECHK.TRANS64.TRYWAIT P0, [R0+URZ+0x90], RZ ;  /* 0x000090ff000075a7 */ /* 0x00872400080011ff */
[----:B----4-:R-:W-:Y:S05]  /*5eb0*/  @!P0 NANOSLEEP.SYNCS 0x989680 ;  /* 0x009896800000895d */ /* 0x010fea0003900000 */
[----:B------:R-:W4:Y:S02]  /*5ec0*/  @!P0 SYNCS.PHASECHK.TRANS64 P0, [R0+URZ+0x90], RZ ;  /* 0x000090ff000085a7 */ /* 0x000f2400080010ff */
[----:B----4-:R-:W-:Y:S05]  /*5ed0*/  @!P0 BRA `(.L_x_92) ;  /* 0xfffffffc00f08947 */ /* 0x010fea000383ffff */
[----:B------:R-:W-:Y:S05]  /*5ee0*/  BRA `(.L_x_93) ;  /* 0xffffffb400707947 */ /* 0x000fea000383ffff */
.L_x_30:
[----:B------:R-:W-:Y:S02]  /*5ef0*/  MOV R4, UR4 ;  /* 0x0000000400047c02 */ /* 0x000fe40008000f00 */
[----:B------:R-:W-:Y:S02]  /*5f00*/  MOV R5, UR4 ;  /* 0x0000000400057c02 */ /* 0x000fe40008000f00 */
[----:B------:R-:W-:-:S07]  /*5f10*/  MOV R0, UR5 ;  /* 0x0000000500007c02 */ /* 0x000fce0008000f00 */
.L_x_94:
[----:B-1----:R1:W3:Y:S02]  /*5f20*/  SYNCS.PHASECHK.TRANS64.TRYWAIT P0, [R0+URZ+0x38], R5 ;  /* 0x00003805000075a7 */ /* 0x0022e400080011ff */
[----:B---3--:R-:W-:Y:S05]  /*5f30*/  @!P0 NANOSLEEP.SYNCS 0x989680 ;  /* 0x009896800000895d */ /* 0x008fea0003900000 */
[----:B------:R-:W3:Y:S02]  /*5f40*/  @!P0 SYNCS.PHASECHK.TRANS64 P0, [R0+URZ+0x38], R5 ;  /* 0x00003805000085a7 */ /* 0x000ee400080010ff */
[----:B---3--:R-:W-:Y:S05]  /*5f50*/  @!P0 BRA `(.L_x_94) ;  /* 0xfffffffc00f08947 */ /* 0x008fea000383ffff */
[----:B------:R-:W-:Y:S05]  /*5f60*/  BRA `(.L_x_29) ;  /* 0xffffffb800247947 */ /* 0x000fea000383ffff */
.L_x_33:
[----:B------:R-:W-:-:S07]  /*5f70*/  MOV R5, R4 ;  /* 0x0000000400057202 */ /* 0x000fce0000000f00 */
.L_x_95:
[----:B--2---:R2:W3:Y:S02]  /*5f80*/  SYNCS.PHASECHK.TRANS64.TRYWAIT P0, [R3+URZ+0x90], R5 ;  /* 0x00009005030075a7 */ /* 0x0044e400080011ff */
[----:B---3--:R-:W-:Y:S05]  /*5f90*/  @!P0 NANOSLEEP.SYNCS 0x989680 ;  /* 0x009896800000895d */ /* 0x008fea0003900000 */
[----:B------:R-:W3:Y:S02]  /*5fa0*/  @!P0 SYNCS.PHASECHK.TRANS64 P0, [R3+URZ+0x90], R5 ;  /* 0x00009005030085a7 */ /* 0x000ee400080010ff */
[----:B---3--:R-:W-:Y:S05]  /*5fb0*/  @!P0 BRA `(.L_x_95) ;  /* 0xfffffffc00f08947 */ /* 0x008fea000383ffff */
[----:B------:R-:W-:Y:S05]  /*5fc0*/  BRA `(.L_x_96) ;  /* 0xffffffb800b87947 */ /* 0x000fea000383ffff */
.L_x_35:
[----:B------:R-:W-:Y:S02]  /*5fd0*/  MOV R2, UR4 ;  /* 0x0000000400027c02 */ /* 0x000fe40008000f00 */
[----:B--2---:R-:W-:Y:S02]  /*5fe0*/  MOV R3, UR4 ;  /* 0x0000000400037c02 */ /* 0x004fe40008000f00 */
[----:B------:R-:W-:-:S07]  /*5ff0*/  MOV R0, UR5 ;  /* 0x0000000500007c02 */ /* 0x000fce0008000f00 */
.L_x_97:
[----:B-1----:R1:W2:Y:S02]  /*6000*/  SYNCS.PHASECHK.TRANS64.TRYWAIT P0, [R0+URZ+0x38], R3 ;  /* 0x00003803000075a7 */ /* 0x0022a400080011ff */
[----:B--2---:R-:W-:Y:S05]  /*6010*/  @!P0 NANOSLEEP.SYNCS 0x989680 ;  /* 0x009896800000895d */ /* 0x004fea0003900000 */
[----:B------:R-:W2:Y:S02]  /*6020*/  @!P0 SYNCS.PHASECHK.TRANS64 P0, [R0+URZ+0x38], R3 ;  /* 0x00003803000085a7 */ /* 0x000ea400080010ff */
[----:B--2---:R-:W-:Y:S05]  /*6030*/  @!P0 BRA `(.L_x_97) ;  /* 0xfffffffc00f08947 */ /* 0x004fea000383ffff */
[----:B------:R-:W-:Y:S05]  /*6040*/  BRA `(.L_x_98) ;  /* 0xffffffbc00507947 */ /* 0x000fea000383ffff */
.L_x_37:
[----:B------:R-:W-:-:S07]  /*6050*/  MOV R2, UR12 ;  /* 0x0000000c00027c02 */ /* 0x000fce0008000f00 */
.L_x_99:
[----:B-1----:R1:W3:Y:S02]  /*6060*/  SYNCS.PHASECHK.TRANS64.TRYWAIT P0, [R2+URZ+0x90], RZ ;  /* 0x000090ff020075a7 */ /* 0x0022e400080011ff */
[----:B---3--:R-:W-:Y:S05]  /*6070*/  @!P0 NANOSLEEP.SYNCS 0x989680 ;  /* 0x009896800000895d */ /* 0x008fea0003900000 */
[----:B------:R-:W3:Y:S02]  /*6080*/  @!P0 SYNCS.PHASECHK.TRANS64 P0, [R2+URZ+0x90], RZ ;  /* 0x000090ff020085a7 */ /* 0x000ee400080010ff */
[----:B---3--:R-:W-:Y:S05]  /*6090*/  @!P0 BRA `(.L_x_99) ;  /* 0xfffffffc00f08947 */ /* 0x008fea000383ffff */
[----:B------:R-:W-:Y:S05]  /*60a0*/  BRA `(.L_x_100) ;  /* 0xffffffbc00707947 */ /* 0x000fea000383ffff */
.L_x_40:
[----:B------:R-:W-:Y:S02]  /*60b0*/  MOV R2, UR13 ;  /* 0x0000000d00027c02 */ /* 0x000fe40008000f00 */
[----:B------:R-:W-:Y:S02]  /*60c0*/  MOV R3, UR13 ;  /* 0x0000000d00037c02 */ /* 0x000fe40008000f00 */
[----:B------:R-:W-:-:S07]  /*60d0*/  MOV R0, UR17 ;  /* 0x0000001100007c02 */ /* 0x000fce0008000f00 */
.L_x_101:
[----:B-1----:R1:W2:Y:S02]  /*60e0*/  SYNCS.PHASECHK.TRANS64.TRYWAIT P0, [R0+URZ+0x80], R3 ;  /* 0x00008003000075a7 */ /* 0x0022a400080011ff */
[----:B--2---:R-:W-:Y:S05]  /*60f0*/  @!P0 NANOSLEEP.SYNCS 0x989680 ;  /* 0x009896800000895d */ /* 0x004fea0003900000 */
[----:B------:R-:W2:Y:S02]  /*6100*/  @!P0 SYNCS.PHASECHK.TRANS64 P0, [R0+URZ+0x80], R3 ;  /* 0x00008003000085a7 */ /* 0x000ea400080010ff */
[----:B--2---:R-:W-:Y:S05]  /*6110*/  @!P0 BRA `(.L_x_101) ;  /* 0xfffffffc00f08947 */ /* 0x004fea000383ffff */
[----:B------:R-:W-:Y:S05]  /*6120*/  BRA `(.L_x_39) ;  /* 0xffffffc000c87947 */ /* 0x000fea000383ffff */
.L_x_43:
[----:B------:R-:W-:Y:S02]  /*6130*/  MOV R2, UR25 ;  /* 0x0000001900027c02 */ /* 0x000fe40008000f00 */
[----:B------:R-:W-:Y:S02]  /*6140*/  MOV R3, UR25 ;  /* 0x0000001900037c02 */ /* 0x000fe40008000f00 */
[----:B------:R-:W-:Y:S07]  /*6150*/  MOV R0, UR13 ;  /* 0x0000000d00007c02 */ /* 0x000fee0008000f00 */
.L_x_102:
[----:B-1----:R1:W2:Y:S02]  /*6160*/  SYNCS.PHASECHK.TRANS64.TRYWAIT P0, [R0+URZ], R3 ;  /* 0x00000003000075a7 */ /* 0x0022a400080011ff */
[----:B--2---:R-:W-:Y:S05]  /*6170*/  @!P0 NANOSLEEP.SYNCS 0x989680 ;  /* 0x009896800000895d */ /* 0x004fea0003900000 */
[----:B------:R-:W2:Y:S02]  /*6180*/  @!P0 SYNCS.PHASECHK.TRANS64 P0, [R0+URZ], R3 ;  /* 0x00000003000085a7 */ /* 0x000ea400080010ff */
[----:B--2---:R-:W-:Y:S05]  /*6190*/  @!P0 BRA `(.L_x_102) ;  /* 0xfffffffc00f08947 */ /* 0x004fea000383ffff */
[----:B------:R-:W-:Y:S05]  /*61a0*/  BRA `(.L_x_42) ;  /* 0xffffffc4002c7947 */ /* 0x000fea000383ffff */
.L_x_46:
[-C--:B------:R-:W-:Y:S02]  /*61b0*/  MOV R6, R3.reuse ;  /* 0x0000000300067202 */ /* 0x080fe40000000f00 */
[----:B------:R-:W-:-:S07]  /*61c0*/  MOV R7, R3 ;  /* 0x0000000300077202 */ /* 0x000fce0000000f00 */
.L_x_103:
[----:B--2---:R2:W3:Y:S02]  /*61d0*/  SYNCS.PHASECHK.TRANS64.TRYWAIT P0, [R2+URZ+0x90], R7 ;  /* 0x00009007020075a7 */ /* 0x0044e400080011ff */
[----:B---3--:R-:W-:Y:S05]  /*61e0*/  @!P0 NANOSLEEP.SYNCS 0x989680 ;  /* 0x009896800000895d */ /* 0x008fea0003900000 */
[----:B------:R-:W3:Y:S02]  /*61f0*/  @!P0 SYNCS.PHASECHK.TRANS64 P0, [R2+URZ+0x90], R7 ;  /* 0x00009007020085a7 */ /* 0x000ee400080010ff */
[----:B---3--:R-:W-:Y:S05]  /*6200*/  @!P0 BRA `(.L_x_103) ;  /* 0xfffffffc00f08947 */ /* 0x008fea000383ffff */
[----:B------:R-:W-:Y:S05]  /*6210*/  BRA `(.L_x_104) ;  /* 0xffffffc400c87947 */ /* 0x000fea000383ffff */
.L_x_61:
[----:B------:R-:W-:-:S07]  /*6220*/  MOV R15, R14 ;  /* 0x0000000e000f7202 */ /* 0x000fce0000000f00 */
.L_x_105:
[----:B-1----:R1:W2:Y:S02]  /*6230*/  SYNCS.PHASECHK.TRANS64.TRYWAIT P0, [R3+URZ], R15 ;  /* 0x0000000f030075a7 */ /* 0x0022a400080011ff */
[----:B--2---:R-:W-:Y:S05]  /*6240*/  @!P0 NANOSLEEP.SYNCS 0x989680 ;  /* 0x009896800000895d */ /* 0x004fea0003900000 */
[----:B------:R-:W2:Y:S02]  /*6250*/  @!P0 SYNCS.PHASECHK.TRANS64 P0, [R3+URZ], R15 ;  /* 0x0000000f030085a7 */ /* 0x000ea400080010ff */
[----:B--2---:R-:W-:Y:S05]  /*6260*/  @!P0 BRA `(.L_x_105) ;  /* 0xfffffffc00f08947 */ /* 0x004fea000383ffff */
[----:B------:R-:W-:Y:S05]  /*6270*/  BRA `(.L_x_60) ;  /* 0xffffffcc009c7947 */ /* 0x000fea000383ffff */
.L_x_64:
[----:B------:R-:W-:-:S07]  /*6280*/  MOV R9, R8 ;  /* 0x0000000800097202 */ /* 0x000fce0000000f00 */
.L_x_106:
[----:B-1----:R1:W2:Y:S02]  /*6290*/  SYNCS.PHASECHK.TRANS64.TRYWAIT P0, [R3+URZ], R9 ;  /* 0x00000009030075a7 */ /* 0x0022a400080011ff */
[----:B--2---:R-:W-:Y:S05]  /*62a0*/  @!P0 NANOSLEEP.SYNCS 0x989680 ;  /* 0x009896800000895d */ /* 0x004fea0003900000 */
[----:B------:R-:W2:Y:S02]  /*62b0*/  @!P0 SYNCS.PHASECHK.TRANS64 P0, [R3+URZ], R9 ;  /* 0x00000009030085a7 */ /* 0x000ea400080010ff */
[----:B--2---:R-:W-:Y:S05]  /*62c0*/  @!P0 BRA `(.L_x_106) ;  /* 0xfffffffc00f08947 */ /* 0x004fea000383ffff */
[----:B------:R-:W-:Y:S05]  /*62d0*/  BRA `(.L_x_63) ;  /* 0xffffffd000047947 */ /* 0x000fea000383ffff */
.L_x_65:
[----:B-1----:R1:W2:Y:S02]  /*62e0*/  SYNCS.PHASECHK.TRANS64.TRYWAIT P0, [R3+URZ+0x90], RZ ;  /* 0x000090ff030075a7 */ /* 0x0022a400080011ff */
[----:B--2---:R-:W-:Y:S05]  /*62f0*/  @!P0 NANOSLEEP.SYNCS 0x989680 ;  /* 0x009896800000895d */ /* 0x004fea0003900000 */
[----:B------:R-:W2:Y:S02]  /*6300*/  @!P0 SYNCS.PHASECHK.TRANS64 P0, [R3+URZ+0x90], RZ ;  /* 0x000090ff030085a7 */ /* 0x000ea400080010ff */
[----:B--2---:R-:W-:Y:S05]  /*6310*/  @!P0 BRA `(.L_x_65) ;  /* 0xfffffffc00f08947 */ /* 0x004fea000383ffff */
[----:B------:R-:W-:Y:S05]  /*6320*/  BRA `(.L_x_107) ;  /* 0xffffffd000687947 */ /* 0x000fea000383ffff */
.L_x_67:
[----:B------:R-:W-:-:S07]  /*6330*/  MOV R7, R6 ;  /* 0x0000000600077202 */ /* 0x000fce0000000f00 */
.L_x_108:
[----:B--2---:R2:W3:Y:S02]  /*6340*/  SYNCS.PHASECHK.TRANS64.TRYWAIT P1, [R55+URZ+0x70], R7 ;  /* 0x00007007370075a7 */ /* 0x0044e400080211ff */
[----:B---3--:R-:W-:Y:S05]  /*6350*/  @!P1 NANOSLEEP.SYNCS 0x989680 ;  /* 0x009896800000995d */ /* 0x008fea0003900000 */
[----:B------:R-:W3:Y:S02]  /*6360*/  @!P1 SYNCS.PHASECHK.TRANS64 P1, [R55+URZ+0x70], R7 ;  /* 0x00007007370095a7 */ /* 0x000ee400080210ff */
[----:B---3--:R-:W-:Y:S05]  /*6370*/  @!P1 BRA `(.L_x_108) ;  /* 0xfffffffc00f09947 */ /* 0x008fea000383ffff */
[----:B------:R-:W-:Y:S05]  /*6380*/  BRA `(.L_x_109) ;  /* 0xffffffd400947947 */ /* 0x000fea000383ffff */
.L_x_75:
[----:B------:R-:W-:-:S07]  /*6390*/  MOV R7, R6 ;  /* 0x0000000600077202 */ /* 0x000fce0000000f00 */
.L_x_110:
[----:B--2---:R2:W3:Y:S02]  /*63a0*/  SYNCS.PHASECHK.TRANS64.TRYWAIT P0, [R5+URZ+0x90], R7 ;  /* 0x00009007050075a7 */ /* 0x0044e400080011ff */
[----:B---3--:R-:W-:Y:S05]  /*63b0*/  @!P0 NANOSLEEP.SYNCS 0x989680 ;  /* 0x009896800000895d */ /* 0x008fea0003900000 */
[----:B------:R-:W3:Y:S02]  /*63c0*/  @!P0 SYNCS.PHASECHK.TRANS64 P0, [R5+URZ+0x90], R7 ;  /* 0x00009007050085a7 */ /* 0x000ee400080010ff */
[----:B---3--:R-:W-:Y:S05]  /*63d0*/  @!P0 BRA `(.L_x_110) ;  /* 0xfffffffc00f08947 */ /* 0x008fea000383ffff */
[----:B------:R-:W-:Y:S05]  /*63e0*/  BRA `(.L_x_111) ;  /* 0xfffffff000907947 */ /* 0x000fea000383ffff */
.L_x_82:
[----:B--2---:R2:W3:Y:S02]  /*63f0*/  SYNCS.PHASECHK.TRANS64.TRYWAIT P0, [R3+URZ+0xb0], RZ ;  /* 0x0000b0ff030075a7 */ /* 0x0044e400080011ff */
[----:B---3--:R-:W-:Y:S05]  /*6400*/  @!P0 NANOSLEEP.SYNCS 0x989680 ;  /* 0x009896800000895d */ /* 0x008fea0003900000 */
[----:B------:R-:W3:Y:S02]  /*6410*/  @!P0 SYNCS.PHASECHK.TRANS64 P0, [R3+URZ+0xb0], RZ ;  /* 0x0000b0ff030085a7 */ /* 0x000ee400080010ff */
[----:B---3--:R-:W-:Y:S05]  /*6420*/  @!P0 BRA `(.L_x_82) ;  /* 0xfffffffc00f08947 */ /* 0x008fea000383ffff */
[----:B------:R-:W-:Y:S05]  /*6430*/  BRA `(.L_x_112) ;  /* 0xfffffff400587947 */ /* 0x000fea000383ffff */
        .weak           $__internal_0_$__cuda_sm10x_tcgen05_guardrail_trap_col_being_dealloced_not_returned_by_alloc
        .type           $__internal_0_$__cuda_sm10x_tcgen05_guardrail_trap_col_being_dealloced_not_returned_by_alloc,@function
        .size           $__internal_0_$__cuda_sm10x_tcgen05_guardrail_trap_col_being_dealloced_not_returned_by_alloc,($__internal_1_$__cuda_sm10x_tcgen05_guardrail_trap_phase_invalid_during_alloc - $__internal_0_$__cuda_sm10x_tcgen05_guardrail_trap_col_being_dealloced_not_returned_by_alloc)
$__internal_0_$__cuda_sm10x_tcgen05_guardrail_trap_col_being_dealloced_not_returned_by_alloc:
[----:B------:R-:W-:Y:S05]  /*6440*/  BPT.TRAP 0x1 ;  /* 0x000000040000795c */ /* 0x000fea0000300000 */
[----:B------:R-:W-:-:S04]  /*6450*/  HFMA2 R5, -RZ, RZ, 0, 0 ;  /* 0x00000000ff057431 */ /* 0x000fc800000001ff */
[----:B------:R-:W-:Y:S05]  /*6460*/  RET.REL.NODEC R4 `(kernel_cutlass_kernel_cudnngrouped_gemmgrouped_gemm_swiglugrouped_gemm_swiglu_quantBlockScaledContiguousGroupedGemmKernel_object_at__TiledMMA_ThrLayoutVMNK21111000_PermutationMNK____MMAAt_0) ;  /* 0xffffff9804e47950 */ /* 0x000fea0003c3ffff */
        .weak           $__internal_1_$__cuda_sm10x_tcgen05_guardrail_trap_phase_invalid_during_alloc
        .type           $__internal_1_$__cuda_sm10x_tcgen05_guardrail_trap_phase_invalid_during_alloc,@function
        .size           $__internal_1_$__cuda_sm10x_tcgen05_guardrail_trap_phase_invalid_during_alloc,($__internal_2_$__cuda_sm10x_tcgen05_guardrail_trap_unallocated_columns_being_dealloced - $__internal_1_$__cuda_sm10x_tcgen05_guardrail_trap_phase_invalid_during_alloc)
$__internal_1_$__cuda_sm10x_tcgen05_guardrail_trap_phase_invalid_during_alloc:
[----:B------:R-:W-:Y:S05]  /*6470*/  BPT.TRAP 0x1 ;  /* 0x000000040000795c */ /* 0x000fea0000300000 */
[----:B------:R-:W-:-:S04]  /*6480*/  MOV R3, 0x0 ;  /* 0x0000000000037802 */ /* 0x000fc80000000f00 */
[----:B------:R-:W-:Y:S05]  /*6490*/  RET.REL.NODEC R2 `(kernel_cutlass_kernel_cudnngrouped_gemmgrouped_gemm_swiglugrouped_gemm_swiglu_quantBlockScaledContiguousGroupedGemmKernel_object_at__TiledMMA_ThrLayoutVMNK21111000_PermutationMNK____MMAAt_0) ;  /* 0xffffff9802d87950 */ /* 0x000fea0003c3ffff */
        .weak           $__internal_2_$__cuda_sm10x_tcgen05_guardrail_trap_unallocated_columns_being_dealloced
        .type           $__internal_2_$__cuda_sm10x_tcgen05_guardrail_trap_unallocated_columns_being_dealloced,@function
        .size           $__internal_2_$__cuda_sm10x_tcgen05_guardrail_trap_unallocated_columns_being_dealloced,(.L_x_116 - $__internal_2_$__cuda_sm10x_tcgen05_guardrail_trap_unallocated_columns_being_dealloced)
$__internal_2_$__cuda_sm10x_tcgen05_guardrail_trap_unallocated_columns_being_dealloced:
[----:B------:R-:W-:Y:S05]  /*64a0*/  BPT.TRAP 0x1 ;  /* 0x000000040000795c */ /* 0x000fea0000300000 */
[----:B------:R-:W-:-:S04]  /*64b0*/  HFMA2 R5, -RZ, RZ, 0, 0 ;  /* 0x00000000ff057431 */ /* 0x000fc800000001ff */
[----:B------:R-:W-:Y:S05]  /*64c0*/  RET.REL.NODEC R4 `(kernel_cutlass_kernel_cudnngrouped_gemmgrouped_gemm_swiglugrouped_gemm_swiglu_quantBlockScaledContiguousGroupedGemmKernel_object_at__TiledMMA_ThrLayoutVMNK21111000_PermutationMNK____MMAAt_0) ;  /* 0xffffff9804cc7950 */ /* 0x000fea0003c3ffff */
.L_x_113:
[----:B------:R-:W-:-:S00]  /*64d0*/  BRA `(.L_x_113) ;  /* 0xfffffffc00fc7947 */ /* 0x000fc0000383ffff */
[----:B------:R-:W-:-:S00]  /*64e0*/  NOP ;  /* 0x0000000000007918 */ /* 0x000fc00000000000 */
        /* <DEDUP_REMOVED lines=9> */
.L_x_116:


//--------------------- .nv.shared.kernel_cutlass_kernel_cudnngrouped_gemmgrouped_gemm_swiglugrouped_gemm_swiglu_quantBlockScaledContiguousGroupedGemmKernel_object_at__TiledMMA_ThrLayoutVMNK21111000_PermutationMNK____MMAAt_0 --------------------------
	.section	.nv.shared.kernel_cutlass_kernel_cudnngrouped_gemmgrouped_gemm_swiglugrouped_gemm_swiglu_quantBlockScaledContiguousGroupedGemmKernel_object_at__TiledMMA_ThrLayoutVMNK21111000_PermutationMNK____MMAAt_0,"aw",@nobits
	.sectionflags	@""
	.align	1024
	.zero		1024


//--------------------- .nv.shared.reserved.0     --------------------------
	.section	.nv.shared.reserved.0,"aw",@nobits
	.align	8
	.weak		__nv_reservedSMEM_offset_0_alias
	.size		__nv_reservedSMEM_offset_0_alias, 0, 64
	.other		__nv_reservedSMEM_offset_0_alias,@"STO_CUDA_RESERVED_SHARED STV_DEFAULT"
__nv_reservedSMEM_offset_0_alias:
	.zero		0
.nv.shared.reserved.0:
	.zero		64
	.weak		__nv_reservedSMEM_allocation_phase
	.type		__nv_reservedSMEM_allocation_phase,@object
	.size		__nv_reservedSMEM_allocation_phase,(.L_0 - __nv_reservedSMEM_allocation_phase)
__nv_reservedSMEM_allocation_phase:
	.zero		1
.L_0:
	.zero		7
	.weak		__nv_reservedSMEM_devtool_atexit_pc
	.type		__nv_reservedSMEM_devtool_atexit_pc,@object
	.size		__nv_reservedSMEM_devtool_atexit_pc,(__nv_reservedSMEM_allocation_mask - __nv_reservedSMEM_devtool_atexit_pc)
__nv_reservedSMEM_devtool_atexit_pc:
	.zero		8
	.weak		__nv_reservedSMEM_allocation_mask
	.type		__nv_reservedSMEM_allocation_mask,@object
	.size		__nv_reservedSMEM_allocation_mask,(.L_2 - __nv_reservedSMEM_allocation_mask)
__nv_reservedSMEM_allocation_mask:
	.zero		4
.L_2:
	.zero		4
	.weak		__nv_reservedSMEM_tmem_allocation_pipeline_mbarrier
	.type		__nv_reservedSMEM_tmem_allocation_pipeline_mbarrier,@object
	.size		__nv_reservedSMEM_tmem_allocation_pipeline_mbarrier,(__nv_reservedSMEM_tmem_allocation_pipeline_mbarrier_parity - __nv_reservedSMEM_tmem_allocation_pipeline_mbarrier)
__nv_reservedSMEM_tmem_allocation_pipeline_mbarrier:
	.zero		8
	.weak		__nv_reservedSMEM_tmem_allocation_pipeline_mbarrier_parity
	.type		__nv_reservedSMEM_tmem_allocation_pipeline_mbarrier_parity,@object
	.size		__nv_reservedSMEM_tmem_allocation_pipeline_mbarrier_parity,(.L_4 - __nv_reservedSMEM_tmem_allocation_pipeline_mbarrier_parity)
__nv_reservedSMEM_tmem_allocation_pipeline_mbarrier_parity:
	.zero		4
.L_4:


//--------------------- .nv.constant0.kernel_cutlass_kernel_cudnngrouped_gemmgrouped_gemm_swiglugrouped_gemm_swiglu_quantBlockScaledContiguousGroupedGemmKernel_object_at__TiledMMA_ThrLayoutVMNK21111000_PermutationMNK____MMAAt_0 --------------------------
	.section	.nv.constant0.kernel_cutlass_kernel_cudnngrouped_gemmgrouped_gemm_swiglugrouped_gemm_swiglu_quantBlockScaledContiguousGroupedGemmKernel_object_at__TiledMMA_ThrLayoutVMNK21111000_PermutationMNK____MMAAt_0,"a",@progbits
	.sectionflags	@""
	.align	4
.nv.constant0.kernel_cutlass_kernel_cudnngrouped_gemmgrouped_gemm_swiglugrouped_gemm_swiglu_quantBlockScaledContiguousGroupedGemmKernel_object_at__TiledMMA_ThrLayoutVMNK21111000_PermutationMNK____MMAAt_0:
	.zero		1924


//--------------------- SYMBOLS --------------------------

	.type		.nv.reservedSmem.offset0,@object
	.size		.nv.reservedSmem.offset0,0x4
	.type		.nv.reservedSmem.cap,@object
	.size		.nv.reservedSmem.cap,0x4
